// auto-generated by cutlass_sweep.gemm — config: {"arch": "sm_100", "cluster_m": 4, "cluster_n": 2, "dtype": "fp16", "dtype_b": "fp16", "layout": "nn", "stages": 7, "tile_k": 64, "tile_m": 128, "tile_n": 128}
#include "cutlass/cutlass.h"
#include "cutlass/gemm/collective/collective_builder.hpp"
#include "cutlass/gemm/device/gemm_universal_adapter.h"
#include "cutlass/gemm/kernel/gemm_universal.hpp"
#include "cutlass/epilogue/collective/collective_builder.hpp"

using ElemA = cutlass::half_t;
using ElemB = cutlass::half_t;
using ElemCD = cutlass::half_t;
using Acc  = float;
using TileShape    = cute::Shape<cute::_128, cute::_128, cute::_64>;
using ClusterShape = cute::Shape<cute::_4, cute::_2, cute::_1>;

using CollectiveEpilogue = typename cutlass::epilogue::collective::CollectiveBuilder<
    cutlass::arch::Sm100, cutlass::arch::OpClassTensorOp,
    TileShape, ClusterShape,
    cutlass::epilogue::collective::EpilogueTileAuto,
    Acc, Acc,
    ElemCD, cutlass::layout::RowMajor, 128 / cutlass::sizeof_bits<ElemCD>::value,
    ElemCD, cutlass::layout::RowMajor, 128 / cutlass::sizeof_bits<ElemCD>::value,
    cutlass::epilogue::collective::EpilogueScheduleAuto
  >::CollectiveOp;

using CollectiveMainloop = typename cutlass::gemm::collective::CollectiveBuilder<
    cutlass::arch::Sm100, cutlass::arch::OpClassTensorOp,
    ElemA, cutlass::layout::RowMajor, 128 / cutlass::sizeof_bits<ElemA>::value,
    ElemB, cutlass::layout::RowMajor, 128 / cutlass::sizeof_bits<ElemB>::value,
    Acc,
    TileShape, ClusterShape,
    cutlass::gemm::collective::StageCount<7>,
    cutlass::gemm::collective::KernelScheduleAuto
  >::CollectiveOp;

using GemmKernel = cutlass::gemm::kernel::GemmUniversal<
    cute::Shape<int,int,int,int>,
    CollectiveMainloop,
    CollectiveEpilogue
>;
using Gemm = cutlass::gemm::device::GemmUniversalAdapter<GemmKernel>;

// Force the device kernel symbol into the cubin without needing a host main.
auto* _anchor = &cutlass::device_kernel<GemmKernel>;


// ===== COMPILED SASS (sm_100a) =====

	.target	sm_100a

	.elftype	@"ET_EXEC"


//--------------------- .note.nv.tkinfo           --------------------------
	.section	.note.nv.tkinfo,"",@"SHT_NOTE"
	.sectionflags	@"SHF_NOTE_NV_TKINFO"
	.tkinfo
        /*0018*/ 	.word	0x00000002
        /*0030*/ 	.string	""
        /*0030*/ 	.string	"ptxas"
        /*0030*/ 	.string	"Cuda compilation tools, release 13.0, V13.0.88"
        /*0030*/ 	.string	"Build cuda_13.0.r13.0/compiler.36424714_0"
        /*0030*/ 	.string	"-arch sm_100a -m 64 "



//--------------------- .note.nv.cuinfo           --------------------------
	.section	.note.nv.cuinfo,"",@"SHT_NOTE"
	.sectionflags	@"SHF_NOTE_NV_CUINFO"
        /*0018*/ 	.short	0x0002
        /*001a*/ 	.short	0x0064
        /*001c*/ 	.short	0x0082
	.zero		2


//--------------------- .nv.info                  --------------------------
	.section	.nv.info,"",@"SHT_CUDA_INFO"
	.align	4


	//----- nvinfo : EIATTR_REGCOUNT
	.align		4
        /*0000*/ 	.byte	0x04, 0x2f
        /*0002*/ 	.short	(.L_19 - .L_18)
	.align		4
.L_18:
        /*0004*/ 	.word	index@(_ZN7cutlass13device_kernelINS_4gemm6kernel13GemmUniversalIN4cute5tupleIJiiiiEEENS1_10collective13CollectiveMmaINS1_35MainloopSm100TmaUmmaWarpSpecializedILi7ELi2ELi4ENS5_IJNS4_1CILi4EEENSA_ILi2EEENSA_ILi1EEEEEEEENS5_IJNSA_ILi128EEESG_NSA_ILi64EEEEEENS_6half_tENS5_IJlSD_lEEESJ_NS5_IJSD_llEEENS4_8TiledMMAINS4_8MMA_AtomIJNS4_26SM100_MMA_F16BF16_2x1SM_SSISJ_SJ_fLi128ELi128ELNS4_4UMMA5MajorE0ELSQ_1ELNSP_7ScaleInE0ELSR_0EEEEEENS4_6LayoutINS5_IJSD_SD_SD_EEENS5_IJNSA_ILi0EEESW_SW_EEEEENS5_IJNS4_10UnderscoreESZ_SZ_EEEEENS4_28SM100_TMA_2SM_LOAD_MULTICASTENS4_14ComposedLayoutINS4_7SwizzleILi3ELi4ELi3EEENS4_18smem_ptr_flag_bitsILi16EEENSU_INS5_IJNSA_ILi8EEESH_EEENS5_IJSH_SD_EEEEEEEvNS4_8identityES12_NS13_IS15_S17_NSU_INS5_IJSH_S18_EEENS5_IJSD_SH_EEEEEEEvS1D_EENS_8epilogue10collective18CollectiveEpilogueINS1J_23Sm100TmaWarpSpecializedILi4ELi2ELi16ELb1ELb0EEEJNS5_IJSH_SG_SH_EEENS5_IJNSU_ISH_SD_EENSU_INS5_IJNSA_ILi16EEESC_EEES1F_EEEEESJ_SK_SJ_SK_NS1J_6fusion15FusionCallbacksIS1N_NS1U_17LinearCombinationISJ_fSJ_fLNS_15FloatRoundStyleE2EEES1O_S1T_JEEENS4_5SM1004TMEM4LOAD26SM100_TMEM_LOAD_32dp32b16xENS4_13SM90_TMA_LOADENS13_INS14_ILi1ELi4ELi3EEES17_NSU_INS5_IJS18_S1Q_EEENS5_IJS1Q_SD_EEEEEEENS4_39AutoVectorizingCopyWithAssumedAlignmentILi128EEENS4_14SM90_TMA_STOREES29_S2B_S2B_EEEvvEEEEvNT_6ParamsE)
        /*0008*/ 	.word	0x00000045


	//----- nvinfo : EIATTR_FRAME_SIZE
	.align		4
.L_19:
        /*000c*/ 	.byte	0x04, 0x11
        /*000e*/ 	.short	(.L_21 - .L_20)
	.align		4
.L_20:
        /*0010*/ 	.word	index@($__internal_2_$__cuda_sm10x_tcgen05_guardrail_trap_unallocated_columns_being_dealloced)
        /*0014*/ 	.word	0x00000000


	//----- nvinfo : EIATTR_FRAME_SIZE
	.align		4
.L_21:
        /*0018*/ 	.byte	0x04, 0x11
        /*001a*/ 	.short	(.L_23 - .L_22)
	.align		4
.L_22:
        /*001c*/ 	.word	index@($__internal_1_$__cuda_sm10x_tcgen05_guardrail_trap_phase_invalid_during_alloc)
        /*0020*/ 	.word	0x00000000


	//----- nvinfo : EIATTR_FRAME_SIZE
	.align		4
.L_23:
        /*0024*/ 	.byte	0x04, 0x11
        /*0026*/ 	.short	(.L_25 - .L_24)
	.align		4
.L_24:
        /*0028*/ 	.word	index@($__internal_0_$__cuda_sm10x_tcgen05_guardrail_trap_col_being_dealloced_not_returned_by_alloc)
        /*002c*/ 	.word	0x00000000


	//----- nvinfo : EIATTR_FRAME_SIZE
	.align		4
.L_25:
        /*0030*/ 	.byte	0x04, 0x11
        /*0032*/ 	.short	(.L_27 - .L_26)
	.align		4
.L_26:
        /*0034*/ 	.word	index@(_ZN7cutlass13device_kernelINS_4gemm6kernel13GemmUniversalIN4cute5tupleIJiiiiEEENS1_10collective13CollectiveMmaINS1_35MainloopSm100TmaUmmaWarpSpecializedILi7ELi2ELi4ENS5_IJNS4_1CILi4EEENSA_ILi2EEENSA_ILi1EEEEEEEENS5_IJNSA_ILi128EEESG_NSA_ILi64EEEEEENS_6half_tENS5_IJlSD_lEEESJ_NS5_IJSD_llEEENS4_8TiledMMAINS4_8MMA_AtomIJNS4_26SM100_MMA_F16BF16_2x1SM_SSISJ_SJ_fLi128ELi128ELNS4_4UMMA5MajorE0ELSQ_1ELNSP_7ScaleInE0ELSR_0EEEEEENS4_6LayoutINS5_IJSD_SD_SD_EEENS5_IJNSA_ILi0EEESW_SW_EEEEENS5_IJNS4_10UnderscoreESZ_SZ_EEEEENS4_28SM100_TMA_2SM_LOAD_MULTICASTENS4_14ComposedLayoutINS4_7SwizzleILi3ELi4ELi3EEENS4_18smem_ptr_flag_bitsILi16EEENSU_INS5_IJNSA_ILi8EEESH_EEENS5_IJSH_SD_EEEEEEEvNS4_8identityES12_NS13_IS15_S17_NSU_INS5_IJSH_S18_EEENS5_IJSD_SH_EEEEEEEvS1D_EENS_8epilogue10collective18CollectiveEpilogueINS1J_23Sm100TmaWarpSpecializedILi4ELi2ELi16ELb1ELb0EEEJNS5_IJSH_SG_SH_EEENS5_IJNSU_ISH_SD_EENSU_INS5_IJNSA_ILi16EEESC_EEES1F_EEEEESJ_SK_SJ_SK_NS1J_6fusion15FusionCallbacksIS1N_NS1U_17LinearCombinationISJ_fSJ_fLNS_15FloatRoundStyleE2EEES1O_S1T_JEEENS4_5SM1004TMEM4LOAD26SM100_TMEM_LOAD_32dp32b16xENS4_13SM90_TMA_LOADENS13_INS14_ILi1ELi4ELi3EEES17_NSU_INS5_IJS18_S1Q_EEENS5_IJS1Q_SD_EEEEEEENS4_39AutoVectorizingCopyWithAssumedAlignmentILi128EEENS4_14SM90_TMA_STOREES29_S2B_S2B_EEEvvEEEEvNT_6ParamsE)
        /*0038*/ 	.word	0x00000000


	//----- nvinfo : EIATTR_MIN_STACK_SIZE
	.align		4
.L_27:
        /*003c*/ 	.byte	0x04, 0x12
        /*003e*/ 	.short	(.L_29 - .L_28)
	.align		4
.L_28:
        /*0040*/ 	.word	index@(_ZN7cutlass13device_kernelINS_4gemm6kernel13GemmUniversalIN4cute5tupleIJiiiiEEENS1_10collective13CollectiveMmaINS1_35MainloopSm100TmaUmmaWarpSpecializedILi7ELi2ELi4ENS5_IJNS4_1CILi4EEENSA_ILi2EEENSA_ILi1EEEEEEEENS5_IJNSA_ILi128EEESG_NSA_ILi64EEEEEENS_6half_tENS5_IJlSD_lEEESJ_NS5_IJSD_llEEENS4_8TiledMMAINS4_8MMA_AtomIJNS4_26SM100_MMA_F16BF16_2x1SM_SSISJ_SJ_fLi128ELi128ELNS4_4UMMA5MajorE0ELSQ_1ELNSP_7ScaleInE0ELSR_0EEEEEENS4_6LayoutINS5_IJSD_SD_SD_EEENS5_IJNSA_ILi0EEESW_SW_EEEEENS5_IJNS4_10UnderscoreESZ_SZ_EEEEENS4_28SM100_TMA_2SM_LOAD_MULTICASTENS4_14ComposedLayoutINS4_7SwizzleILi3ELi4ELi3EEENS4_18smem_ptr_flag_bitsILi16EEENSU_INS5_IJNSA_ILi8EEESH_EEENS5_IJSH_SD_EEEEEEEvNS4_8identityES12_NS13_IS15_S17_NSU_INS5_IJSH_S18_EEENS5_IJSD_SH_EEEEEEEvS1D_EENS_8epilogue10collective18CollectiveEpilogueINS1J_23Sm100TmaWarpSpecializedILi4ELi2ELi16ELb1ELb0EEEJNS5_IJSH_SG_SH_EEENS5_IJNSU_ISH_SD_EENSU_INS5_IJNSA_ILi16EEESC_EEES1F_EEEEESJ_SK_SJ_SK_NS1J_6fusion15FusionCallbacksIS1N_NS1U_17LinearCombinationISJ_fSJ_fLNS_15FloatRoundStyleE2EEES1O_S1T_JEEENS4_5SM1004TMEM4LOAD26SM100_TMEM_LOAD_32dp32b16xENS4_13SM90_TMA_LOADENS13_INS14_ILi1ELi4ELi3EEES17_NSU_INS5_IJS18_S1Q_EEENS5_IJS1Q_SD_EEEEEEENS4_39AutoVectorizingCopyWithAssumedAlignmentILi128EEENS4_14SM90_TMA_STOREES29_S2B_S2B_EEEvvEEEEvNT_6ParamsE)
        /*0044*/ 	.word	0x00000000
.L_29:


//--------------------- .nv.compat                --------------------------
	.section	.nv.compat,"",@"SHT_CUDA_COMPAT_INFO"
	.align	4
        /*0000*/ 	.byte	0x02, 0x09, 0x01, 0x00, 0x02, 0x02, 0x02, 0x00, 0x02, 0x05, 0x05, 0x00, 0x03, 0x07, 0x01, 0x01
        /*0010*/ 	.byte	0x02, 0x03, 0x01, 0x00, 0x02, 0x06, 0x01, 0x00, 0x04, 0x0b, 0x08, 0x00, 0x09, 0x00, 0x00, 0x00
        /*0020*/ 	.byte	0x00, 0x00, 0x00, 0x00


//--------------------- .nv.info._ZN7cutlass13device_kernelINS_4gemm6kernel13GemmUniversalIN4cute5tupleIJiiiiEEENS1_10collective13CollectiveMmaINS1_35MainloopSm100TmaUmmaWarpSpecializedILi7ELi2ELi4ENS5_IJNS4_1CILi4EEENSA_ILi2EEENSA_ILi1EEEEEEEENS5_IJNSA_ILi128EEESG_NSA_ILi64EEEEEENS_6half_tENS5_IJlSD_lEEESJ_NS5_IJSD_llEEENS4_8TiledMMAINS4_8MMA_AtomIJNS4_26SM100_MMA_F16BF16_2x1SM_SSISJ_SJ_fLi128ELi128ELNS4_4UMMA5MajorE0ELSQ_1ELNSP_7ScaleInE0ELSR_0EEEEEENS4_6LayoutINS5_IJSD_SD_SD_EEENS5_IJNSA_ILi0EEESW_SW_EEEEENS5_IJNS4_10UnderscoreESZ_SZ_EEEEENS4_28SM100_TMA_2SM_LOAD_MULTICASTENS4_14ComposedLayoutINS4_7SwizzleILi3ELi4ELi3EEENS4_18smem_ptr_flag_bitsILi16EEENSU_INS5_IJNSA_ILi8EEESH_EEENS5_IJSH_SD_EEEEEEEvNS4_8identityES12_NS13_IS15_S17_NSU_INS5_IJSH_S18_EEENS5_IJSD_SH_EEEEEEEvS1D_EENS_8epilogue10collective18CollectiveEpilogueINS1J_23Sm100TmaWarpSpecializedILi4ELi2ELi16ELb1ELb0EEEJNS5_IJSH_SG_SH_EEENS5_IJNSU_ISH_SD_EENSU_INS5_IJNSA_ILi16EEESC_EEES1F_EEEEESJ_SK_SJ_SK_NS1J_6fusion15FusionCallbacksIS1N_NS1U_17LinearCombinationISJ_fSJ_fLNS_15FloatRoundStyleE2EEES1O_S1T_JEEENS4_5SM1004TMEM4LOAD26SM100_TMEM_LOAD_32dp32b16xENS4_13SM90_TMA_LOADENS13_INS14_ILi1ELi4ELi3EEES17_NSU_INS5_IJS18_S1Q_EEENS5_IJS1Q_SD_EEEEEEENS4_39AutoVectorizingCopyWithAssumedAlignmentILi128EEENS4_14SM90_TMA_STOREES29_S2B_S2B_EEEvvEEEEvNT_6ParamsE --------------------------
	.section	.nv.info._ZN7cutlass13device_kernelINS_4gemm6kernel13GemmUniversalIN4cute5tupleIJiiiiEEENS1_10collective13CollectiveMmaINS1_35MainloopSm100TmaUmmaWarpSpecializedILi7ELi2ELi4ENS5_IJNS4_1CILi4EEENSA_ILi2EEENSA_ILi1EEEEEEEENS5_IJNSA_ILi128EEESG_NSA_ILi64EEEEEENS_6half_tENS5_IJlSD_lEEESJ_NS5_IJSD_llEEENS4_8TiledMMAINS4_8MMA_AtomIJNS4_26SM100_MMA_F16BF16_2x1SM_SSISJ_SJ_fLi128ELi128ELNS4_4UMMA5MajorE0ELSQ_1ELNSP_7ScaleInE0ELSR_0EEEEEENS4_6LayoutINS5_IJSD_SD_SD_EEENS5_IJNSA_ILi0EEESW_SW_EEEEENS5_IJNS4_10UnderscoreESZ_SZ_EEEEENS4_28SM100_TMA_2SM_LOAD_MULTICASTENS4_14ComposedLayoutINS4_7SwizzleILi3ELi4ELi3EEENS4_18smem_ptr_flag_bitsILi16EEENSU_INS5_IJNSA_ILi8EEESH_EEENS5_IJSH_SD_EEEEEEEvNS4_8identityES12_NS13_IS15_S17_NSU_INS5_IJSH_S18_EEENS5_IJSD_SH_EEEEEEEvS1D_EENS_8epilogue10collective18CollectiveEpilogueINS1J_23Sm100TmaWarpSpecializedILi4ELi2ELi16ELb1ELb0EEEJNS5_IJSH_SG_SH_EEENS5_IJNSU_ISH_SD_EENSU_INS5_IJNSA_ILi16EEESC_EEES1F_EEEEESJ_SK_SJ_SK_NS1J_6fusion15FusionCallbacksIS1N_NS1U_17LinearCombinationISJ_fSJ_fLNS_15FloatRoundStyleE2EEES1O_S1T_JEEENS4_5SM1004TMEM4LOAD26SM100_TMEM_LOAD_32dp32b16xENS4_13SM90_TMA_LOADENS13_INS14_ILi1ELi4ELi3EEES17_NSU_INS5_IJS18_S1Q_EEENS5_IJS1Q_SD_EEEEEEENS4_39AutoVectorizingCopyWithAssumedAlignmentILi128EEENS4_14SM90_TMA_STOREES29_S2B_S2B_EEEvvEEEEvNT_6ParamsE,"",@"SHT_CUDA_INFO"
	.sectionflags	@""
	.align	4


	//----- nvinfo : EIATTR_CUDA_API_VERSION
	.align		4
        /*0000*/ 	.byte	0x04, 0x37
        /*0002*/ 	.short	(.L_31 - .L_30)
.L_30:
        /*0004*/ 	.word	0x00000082


	//----- nvinfo : EIATTR_KPARAM_INFO
	.align		4
.L_31:
        /*0008*/ 	.byte	0x04, 0x17
        /*000a*/ 	.short	(.L_33 - .L_32)
.L_32:
        /*000c*/ 	.word	0x00000000
        /*0010*/ 	.short	0x0000
        /*0012*/ 	.short	0x0000
        /*0014*/ 	.byte	0x00, 0xf0, 0x01, 0x20


	//----- nvinfo : EIATTR_AT_ENTRY_FRAGMENTS
	.align		4
.L_33:
        /*0018*/ 	.byte	0x04, 0x4f
        /*001a*/ 	.short	(.L_35 - .L_34)


	//   ....[0]....
.L_34:
        /*001c*/ 	.word	0x00000007


	//----- nvinfo : EIATTR_RESERVED_SMEM_USED
	.align		4
.L_35:
        /*0020*/ 	.byte	0x01, 0x41
	.zero		2


	//----- nvinfo : EIATTR_SPARSE_MMA_MASK
	.align		4
        /*0024*/ 	.byte	0x03, 0x50
        /*0026*/ 	.short	0x0000


	//----- nvinfo : EIATTR_TCGEN05_2CTA_USED
	.align		4
        /*0028*/ 	.byte	0x01, 0x52
	.zero		2


	//----- nvinfo : EIATTR_MAXREG_COUNT
	.align		4
        /*002c*/ 	.byte	0x03, 0x1b
        /*002e*/ 	.short	0x00ff


	//----- nvinfo : EIATTR_NUM_BARRIERS
	.align		4
        /*0030*/ 	.byte	0x02, 0x4c
        /*0032*/ 	.byte	0x07
	.zero		1


	//----- nvinfo : EIATTR_EXTERNS
	.align		4
        /*0034*/ 	.byte	0x04, 0x0f
        /*0036*/ 	.short	(.L_37 - .L_36)


	//   ....[0]....
	.align		4
.L_36:
        /*0038*/ 	.word	index@(__assertfail)


	//----- nvinfo : EIATTR_MERCURY_ISA_VERSION
	.align		4
.L_37:
        /*003c*/ 	.byte	0x03, 0x5f
        /*003e*/ 	.short	0x0101


	//----- nvinfo : EIATTR_INT_WARP_WIDE_INSTR_OFFSETS
	.align		4
        /*0040*/ 	.byte	0x04, 0x31
        /*0042*/ 	.short	(.L_39 - .L_38)


	//   ....[0]....
.L_38:
        /*0044*/ 	.word	0x00000dc0


	//   ....[1]....
        /*0048*/ 	.word	0x00000e60


	//   ....[2]....
        /*004c*/ 	.word	0x000046a0


	//   ....[3]....
        /*0050*/ 	.word	0x000046d0


	//   ....[4]....
        /*0054*/ 	.word	0x000046f0


	//   ....[5]....
        /*0058*/ 	.word	0x00005230


	//   ....[6]....
        /*005c*/ 	.word	0x000052d0


	//   ....[7]....
        /*0060*/ 	.word	0x00005390


	//   ....[8]....
        /*0064*/ 	.word	0x00005400


	//   ....[9]....
        /*0068*/ 	.word	0x000054c0


	//   ....[10]....
        /*006c*/ 	.word	0x00005560


	//   ....[11]....
        /*0070*/ 	.word	0x000055d0


	//   ....[12]....
        /*0074*/ 	.word	0x00005690


	//   ....[13]....
        /*0078*/ 	.word	0x00005730


	//   ....[14]....
        /*007c*/ 	.word	0x000057d0


	//   ....[15]....
        /*0080*/ 	.word	0x000058c0


	//   ....[16]....
        /*0084*/ 	.word	0x00005990


	//----- nvinfo : EIATTR_COOP_GROUP_MASK_REGIDS
	.align		4
.L_39:
        /*0088*/ 	.byte	0x04, 0x29
        /*008a*/ 	.short	(.L_41 - .L_40)


	//   ....[0]....
.L_40:
        /*008c*/ 	.word	0xffffffff


	//   ....[1]....
        /*0090*/ 	.word	0xffffffff


	//   ....[2]....
        /*0094*/ 	.word	0xffffffff


	//   ....[3]....
        /*0098*/ 	.word	0xffffffff


	//   ....[4]....
        /*009c*/ 	.word	0xffffffff


	//   ....[5]....
        /*00a0*/ 	.word	0xffffffff


	//   ....[6]....
        /*00a4*/ 	.word	0xffffffff


	//   ....[7]....
        /*00a8*/ 	.word	0xffffffff


	//   ....[8]....
        /*00ac*/ 	.word	0xffffffff


	//   ....[9]....
        /*00b0*/ 	.word	0xffffffff


	//   ....[10]....
        /*00b4*/ 	.word	0xffffffff


	//   ....[11]....
        /*00b8*/ 	.word	0xffffffff


	//   ....[12]....
        /*00bc*/ 	.word	0xffffffff


	//   ....[13]....
        /*00c0*/ 	.word	0xffffffff


	//----- nvinfo : EIATTR_COOP_GROUP_INSTR_OFFSETS
	.align		4
.L_41:
        /*00c4*/ 	.byte	0x04, 0x28
        /*00c6*/ 	.short	(.L_43 - .L_42)


	//   ....[0]....
.L_42:
        /*00c8*/ 	.word	0x000000b0


	//   ....[1]....
        /*00cc*/ 	.word	0x00000510


	//   ....[2]....
        /*00d0*/ 	.word	0x00000730


	//   ....[3]....
        /*00d4*/ 	.word	0x000008c0


	//   ....[4]....
        /*00d8*/ 	.word	0x000009b0


	//   ....[5]....
        /*00dc*/ 	.word	0x00000b10


	//   ....[6]....
        /*00e0*/ 	.word	0x00000ca0


	//   ....[7]....
        /*00e4*/ 	.word	0x00000ee0


	//   ....[8]....
        /*00e8*/ 	.word	0x00002430


	//   ....[9]....
        /*00ec*/ 	.word	0x00003490


	//   ....[10]....
        /*00f0*/ 	.word	0x00003960


	//   ....[11]....
        /*00f4*/ 	.word	0x00003990


	//   ....[12]....
        /*00f8*/ 	.word	0x000045a0


	//   ....[13]....
        /*00fc*/ 	.word	0x000047b0


	//----- nvinfo : EIATTR_VRC_CTA_INIT_COUNT
	.align		4
.L_43:
        /*0100*/ 	.byte	0x02, 0x4a
        /*0102*/ 	.byte	0x80
	.zero		1


	//----- nvinfo : EIATTR_SYSCALL_OFFSETS
	.align		4
        /*0104*/ 	.byte	0x04, 0x46
        /*0106*/ 	.short	(.L_45 - .L_44)


	//   ....[0]....
.L_44:
        /*0108*/ 	.word	0x00006510


	//   ....[1]....
        /*010c*/ 	.word	0x00006600


	//   ....[2]....
        /*0110*/ 	.word	0x00006d30


	//   ....[3]....
        /*0114*/ 	.word	0x00007660


	//   ....[4]....
        /*0118*/ 	.word	0x00007f30


	//   ....[5]....
        /*011c*/ 	.word	0x00008800


	//----- nvinfo : EIATTR_MBARRIER_INSTR_OFFSETS
	.align		4
.L_45:
        /*0120*/ 	.byte	0x04, 0x39
        /*0122*/ 	.short	(.L_47 - .L_46)


	//   ....[0]....
.L_46:
        /*0124*/ 	.word	0x00000640
        /*0128*/ 	.word	0x000000ff
        /*012c*/ 	.word	0x00000000
        /*0130*/ 	.short	0x0100
        /*0132*/ 	.byte	0x04
	.zero		1


	//   ....[1]....
        /*0134*/ 	.word	0x00000650
        /*0138*/ 	.word	0x000000ff
        /*013c*/ 	.word	0x00000038
        /*0140*/ 	.short	0x0100
        /*0142*/ 	.byte	0x04
	.zero		1


	//   ....[2]....
        /*0144*/ 	.word	0x00000660
        /*0148*/ 	.word	0x000000ff
        /*014c*/ 	.word	0x00000008
        /*0150*/ 	.short	0x0100
        /*0152*/ 	.byte	0x04
	.zero		1


	//   ....[3]....
        /*0154*/ 	.word	0x00000670
        /*0158*/ 	.word	0x000000ff
        /*015c*/ 	.word	0x00000040
        /*0160*/ 	.short	0x0100
        /*0162*/ 	.byte	0x04
	.zero		1


	//   ....[4]....
        /*0164*/ 	.word	0x00000680
        /*0168*/ 	.word	0x000000ff
        /*016c*/ 	.word	0x00000010
        /*0170*/ 	.short	0x0100
        /*0172*/ 	.byte	0x04
	.zero		1


	//   ....[5]....
        /*0174*/ 	.word	0x00000690
        /*0178*/ 	.word	0x000000ff
        /*017c*/ 	.word	0x00000048
        /*0180*/ 	.short	0x0100
        /*0182*/ 	.byte	0x04
	.zero		1


	//   ....[6]....
        /*0184*/ 	.word	0x000006a0
        /*0188*/ 	.word	0x000000ff
        /*018c*/ 	.word	0x00000018
        /*0190*/ 	.short	0x0100
        /*0192*/ 	.byte	0x04
	.zero		1


	//   ....[7]....
        /*0194*/ 	.word	0x000006b0
        /*0198*/ 	.word	0x000000ff
        /*019c*/ 	.word	0x00000050
        /*01a0*/ 	.short	0x0100
        /*01a2*/ 	.byte	0x04
	.zero		1


	//   ....[8]....
        /*01a4*/ 	.word	0x000006c0
        /*01a8*/ 	.word	0x000000ff
        /*01ac*/ 	.word	0x00000020
        /*01b0*/ 	.short	0x0100
        /*01b2*/ 	.byte	0x04
	.zero		1


	//   ....[9]....
        /*01b4*/ 	.word	0x000006d0
        /*01b8*/ 	.word	0x000000ff
        /*01bc*/ 	.word	0x00000058
        /*01c0*/ 	.short	0x0100
        /*01c2*/ 	.byte	0x04
	.zero		1


	//   ....[10]....
        /*01c4*/ 	.word	0x000006e0
        /*01c8*/ 	.word	0x000000ff
        /*01cc*/ 	.word	0x00000028
        /*01d0*/ 	.short	0x0100
        /*01d2*/ 	.byte	0x04
	.zero		1


	//   ....[11]....
        /*01d4*/ 	.word	0x000006f0
        /*01d8*/ 	.word	0x000000ff
        /*01dc*/ 	.word	0x00000060
        /*01e0*/ 	.short	0x0100
        /*01e2*/ 	.byte	0x04
	.zero		1


	//   ....[12]....
        /*01e4*/ 	.word	0x00000700
        /*01e8*/ 	.word	0x000000ff
        /*01ec*/ 	.word	0x00000030
        /*01f0*/ 	.short	0x0100
        /*01f2*/ 	.byte	0x04
	.zero		1


	//   ....[13]....
        /*01f4*/ 	.word	0x00000710
        /*01f8*/ 	.word	0x000000ff
        /*01fc*/ 	.word	0x00000068
        /*0200*/ 	.short	0x0100
        /*0202*/ 	.byte	0x04
	.zero		1


	//   ....[14]....
        /*0204*/ 	.word	0x00000830
        /*0208*/ 	.word	0x000000ff
        /*020c*/ 	.word	0x00000070
        /*0210*/ 	.short	0x0100
        /*0212*/ 	.byte	0x04
	.zero		1


	//   ....[15]....
        /*0214*/ 	.word	0x00000840
        /*0218*/ 	.word	0x000000ff
        /*021c*/ 	.word	0x00000090
        /*0220*/ 	.short	0x0100
        /*0222*/ 	.byte	0x04
	.zero		1


	//   ....[16]....
        /*0224*/ 	.word	0x00000850
        /*0228*/ 	.word	0x000000ff
        /*022c*/ 	.word	0x00000078
        /*0230*/ 	.short	0x0100
        /*0232*/ 	.byte	0x04
	.zero		1


	//   ....[17]....
        /*0234*/ 	.word	0x00000860
        /*0238*/ 	.word	0x000000ff
        /*023c*/ 	.word	0x00000098
        /*0240*/ 	.short	0x0100
        /*0242*/ 	.byte	0x04
	.zero		1


	//   ....[18]....
        /*0244*/ 	.word	0x00000870
        /*0248*/ 	.word	0x000000ff
        /*024c*/ 	.word	0x00000080
        /*0250*/ 	.short	0x0100
        /*0252*/ 	.byte	0x04
	.zero		1


	//   ....[19]....
        /*0254*/ 	.word	0x00000880
        /*0258*/ 	.word	0x000000ff
        /*025c*/ 	.word	0x000000a0
        /*0260*/ 	.short	0x0100
        /*0262*/ 	.byte	0x04
	.zero		1


	//   ....[20]....
        /*0264*/ 	.word	0x00000890
        /*0268*/ 	.word	0x000000ff
        /*026c*/ 	.word	0x00000088
        /*0270*/ 	.short	0x0100
        /*0272*/ 	.byte	0x04
	.zero		1


	//   ....[21]....
        /*0274*/ 	.word	0x000008a0
        /*0278*/ 	.word	0x000000ff
        /*027c*/ 	.word	0x000000a8
        /*0280*/ 	.short	0x0100
        /*0282*/ 	.byte	0x04
	.zero		1


	//   ....[22]....
        /*0284*/ 	.word	0x00000980
        /*0288*/ 	.word	0x000000ff
        /*028c*/ 	.word	0x000000b0
        /*0290*/ 	.short	0x0100
        /*0292*/ 	.byte	0x06
	.zero		1


	//   ....[23]....
        /*0294*/ 	.word	0x00000990
        /*0298*/ 	.word	0x000000ff
        /*029c*/ 	.word	0x000000b8
        /*02a0*/ 	.short	0x0100
        /*02a2*/ 	.byte	0x06
	.zero		1


	//   ....[24]....
        /*02a4*/ 	.word	0x00000ac0
        /*02a8*/ 	.word	0x000000ff
        /*02ac*/ 	.word	0x000000c0
        /*02b0*/ 	.short	0x0100
        /*02b2*/ 	.byte	0x06
	.zero		1


	//   ....[25]....
        /*02b4*/ 	.word	0x00000ad0
        /*02b8*/ 	.word	0x000000ff
        /*02bc*/ 	.word	0x000000d0
        /*02c0*/ 	.short	0x0100
        /*02c2*/ 	.byte	0x06
	.zero		1


	//   ....[26]....
        /*02c4*/ 	.word	0x00000ae0
        /*02c8*/ 	.word	0x000000ff
        /*02cc*/ 	.word	0x000000c8
        /*02d0*/ 	.short	0x0100
        /*02d2*/ 	.byte	0x06
	.zero		1


	//   ....[27]....
        /*02d4*/ 	.word	0x00000af0
        /*02d8*/ 	.word	0x000000ff
        /*02dc*/ 	.word	0x000000d8
        /*02e0*/ 	.short	0x0100
        /*02e2*/ 	.byte	0x06
	.zero		1


	//   ....[28]....
        /*02e4*/ 	.word	0x00000c10
        /*02e8*/ 	.word	0x000000ff
        /*02ec*/ 	.word	0x000000e0
        /*02f0*/ 	.short	0x0100
        /*02f2*/ 	.byte	0x04
	.zero		1


	//   ....[29]....
        /*02f4*/ 	.word	0x00000c20
        /*02f8*/ 	.word	0x000000ff
        /*02fc*/ 	.word	0x00000100
        /*0300*/ 	.short	0x0100
        /*0302*/ 	.byte	0x04
	.zero		1


	//   ....[30]....
        /*0304*/ 	.word	0x00000c30
        /*0308*/ 	.word	0x000000ff
        /*030c*/ 	.word	0x000000e8
        /*0310*/ 	.short	0x0100
        /*0312*/ 	.byte	0x04
	.zero		1


	//   ....[31]....
        /*0314*/ 	.word	0x00000c40
        /*0318*/ 	.word	0x000000ff
        /*031c*/ 	.word	0x00000108
        /*0320*/ 	.short	0x0100
        /*0322*/ 	.byte	0x04
	.zero		1


	//   ....[32]....
        /*0324*/ 	.word	0x00000c50
        /*0328*/ 	.word	0x000000ff
        /*032c*/ 	.word	0x000000f0
        /*0330*/ 	.short	0x0100
        /*0332*/ 	.byte	0x04
	.zero		1


	//   ....[33]....
        /*0334*/ 	.word	0x00000c60
        /*0338*/ 	.word	0x000000ff
        /*033c*/ 	.word	0x00000110
        /*0340*/ 	.short	0x0100
        /*0342*/ 	.byte	0x04
	.zero		1


	//   ....[34]....
        /*0344*/ 	.word	0x00000c70
        /*0348*/ 	.word	0x000000ff
        /*034c*/ 	.word	0x000000f8
        /*0350*/ 	.short	0x0100
        /*0352*/ 	.byte	0x04
	.zero		1


	//   ....[35]....
        /*0354*/ 	.word	0x00000c80
        /*0358*/ 	.word	0x000000ff
        /*035c*/ 	.word	0x00000118
        /*0360*/ 	.short	0x0100
        /*0362*/ 	.byte	0x04
	.zero		1


	//   ....[36]....
        /*0364*/ 	.word	0x00000d70
        /*0368*/ 	.word	0x000000ff
        /*036c*/ 	.word	0x00000120
        /*0370*/ 	.short	0x0100
        /*0372*/ 	.byte	0x04
	.zero		1


	//   ....[37]....
        /*0374*/ 	.word	0x00000d80
        /*0378*/ 	.word	0x000000ff
        /*037c*/ 	.word	0x00000130
        /*0380*/ 	.short	0x0100
        /*0382*/ 	.byte	0x04
	.zero		1


	//   ....[38]....
        /*0384*/ 	.word	0x00000d90
        /*0388*/ 	.word	0x000000ff
        /*038c*/ 	.word	0x00000128
        /*0390*/ 	.short	0x0100
        /*0392*/ 	.byte	0x04
	.zero		1


	//   ....[39]....
        /*0394*/ 	.word	0x00000da0
        /*0398*/ 	.word	0x000000ff
        /*039c*/ 	.word	0x00000138
        /*03a0*/ 	.short	0x0100
        /*03a2*/ 	.byte	0x04
	.zero		1


	//   ....[40]....
        /*03a4*/ 	.word	0x00000ea0
        /*03a8*/ 	.word	0x000000ff
        /*03ac*/ 	.word	0x00000140
        /*03b0*/ 	.short	0x0100
        /*03b2*/ 	.byte	0x06
	.zero		1


	//   ....[41]....
        /*03b4*/ 	.word	0x00001bc0
        /*03b8*/ 	.word	0x00000000
        /*03bc*/ 	.word	0x00000130
        /*03c0*/ 	.short	0x010a
        /*03c2*/ 	.byte	0xff
	.zero		1


	//   ....[42]....
        /*03c4*/ 	.word	0x00001bf0
        /*03c8*/ 	.word	0x00000000
        /*03cc*/ 	.word	0x00000120
        /*03d0*/ 	.short	0x0101
        /*03d2*/ 	.byte	0xff
	.zero		1


	//   ....[43]....
        /*03d4*/ 	.word	0x00001cb0
        /*03d8*/ 	.word	0x000000ff
        /*03dc*/ 	.word	0x00000038
        /*03e0*/ 	.short	0x010a
        /*03e2*/ 	.byte	0x04
	.zero		1


	//   ....[44]....
        /*03e4*/ 	.word	0x00001d90
        /*03e8*/ 	.word	0x000000ff
        /*03ec*/ 	.word	0x00000038
        /*03f0*/ 	.short	0x010a
        /*03f2*/ 	.byte	0x21
	.zero		1


	//   ....[45]....
        /*03f4*/ 	.word	0x00001f40
        /*03f8*/ 	.word	0x000000ff
        /*03fc*/ 	.word	0x00000038
        /*0400*/ 	.short	0x010a
        /*0402*/ 	.byte	0x05
	.zero		1


	//   ....[46]....
        /*0404*/ 	.word	0x00002090
        /*0408*/ 	.word	0x000000ff
        /*040c*/ 	.word	0x000000b8
        /*0410*/ 	.short	0x0101
        /*0412*/ 	.byte	0x06
	.zero		1


	//   ....[47]....
        /*0414*/ 	.word	0x000020b0
        /*0418*/ 	.word	0x000000ff
        /*041c*/ 	.word	0x00000038
        /*0420*/ 	.short	0x010a
        /*0422*/ 	.byte	0x04
	.zero		1


	//   ....[48]....
        /*0424*/ 	.word	0x00002130
        /*0428*/ 	.word	0x000000ff
        /*042c*/ 	.word	0x00000038
        /*0430*/ 	.short	0x010a
        /*0432*/ 	.byte	0x11
	.zero		1


	//   ....[49]....
        /*0434*/ 	.word	0x000022c0
        /*0438*/ 	.word	0x000000ff
        /*043c*/ 	.word	0x00000038
        /*0440*/ 	.short	0x010a
        /*0442*/ 	.byte	0x05
	.zero		1


	//   ....[50]....
        /*0444*/ 	.word	0x00002460
        /*0448*/ 	.word	0x00000003
        /*044c*/ 	.word	0x000000c0
        /*0450*/ 	.short	0x010a
        /*0452*/ 	.byte	0xff
	.zero		1


	//   ....[51]....
        /*0454*/ 	.word	0x000025b0
        /*0458*/ 	.word	0x00000000
        /*045c*/ 	.word	0x00000000
        /*0460*/ 	.short	0x0101
        /*0462*/ 	.byte	0xff
	.zero		1


	//   ....[52]....
        /*0464*/ 	.word	0x00002b60
        /*0468*/ 	.word	0x000000ff
        /*046c*/ 	.word	0x00000000
        /*0470*/ 	.short	0x010a
        /*0472*/ 	.byte	0x04
	.zero		1


	//   ....[53]....
        /*0474*/ 	.word	0x00002bf0
        /*0478*/ 	.word	0x000000ff
        /*047c*/ 	.word	0x00000000
        /*0480*/ 	.short	0x010a
        /*0482*/ 	.byte	0x05
	.zero		1


	//   ....[54]....
        /*0484*/ 	.word	0x00002c80
        /*0488*/ 	.word	0x000000ff
        /*048c*/ 	.word	0x00000000
        /*0490*/ 	.short	0x010a
        /*0492*/ 	.byte	0x05
	.zero		1


	//   ....[55]....
        /*0494*/ 	.word	0x00002d10
        /*0498*/ 	.word	0x000000ff
        /*049c*/ 	.word	0x00000000
        /*04a0*/ 	.short	0x010a
        /*04a2*/ 	.byte	0x05
	.zero		1


	//   ....[56]....
        /*04a4*/ 	.word	0x00002da0
        /*04a8*/ 	.word	0x000000ff
        /*04ac*/ 	.word	0x00000000
        /*04b0*/ 	.short	0x010a
        /*04b2*/ 	.byte	0x05
	.zero		1


	//   ....[57]....
        /*04b4*/ 	.word	0x00002e30
        /*04b8*/ 	.word	0x000000ff
        /*04bc*/ 	.word	0x00000000
        /*04c0*/ 	.short	0x010a
        /*04c2*/ 	.byte	0x05
	.zero		1


	//   ....[58]....
        /*04c4*/ 	.word	0x00002ed0
        /*04c8*/ 	.word	0x00000000
        /*04cc*/ 	.word	0x00000000
        /*04d0*/ 	.short	0x010a
        /*04d2*/ 	.byte	0xff
	.zero		1


	//   ....[59]....
        /*04d4*/ 	.word	0x00002ff0
        /*04d8*/ 	.word	0x00000002
        /*04dc*/ 	.word	0x00000120
        /*04e0*/ 	.short	0x010a
        /*04e2*/ 	.byte	0xff
	.zero		1


	//   ....[60]....
        /*04e4*/ 	.word	0x00003060
        /*04e8*/ 	.word	0x00000002
        /*04ec*/ 	.word	0x00000000
        /*04f0*/ 	.short	0x0101
        /*04f2*/ 	.byte	0xff
	.zero		1


	//   ....[61]....
        /*04f4*/ 	.word	0x00003080
        /*04f8*/ 	.word	0x000000ff
        /*04fc*/ 	.word	0x000000d0
        /*0500*/ 	.short	0x010a
        /*0502*/ 	.byte	0x04
	.zero		1


	//   ....[62]....
        /*0504*/ 	.word	0x000031a0
        /*0508*/ 	.word	0x00000002
        /*050c*/ 	.word	0x000000c0
        /*0510*/ 	.short	0x010a
        /*0512*/ 	.byte	0xff
	.zero		1


	//   ....[63]....
        /*0514*/ 	.word	0x000032a0
        /*0518*/ 	.word	0x00000002
        /*051c*/ 	.word	0x00000000
        /*0520*/ 	.short	0x0101
        /*0522*/ 	.byte	0xff
	.zero		1


	//   ....[64]....
        /*0524*/ 	.word	0x00003330
        /*0528*/ 	.word	0x000000ff
        /*052c*/ 	.word	0x000000d0
        /*0530*/ 	.short	0x0106
        /*0532*/ 	.byte	0x04
	.zero		1


	//   ....[65]....
        /*0534*/ 	.word	0x00003350
        /*0538*/ 	.word	0x000000ff
        /*053c*/ 	.word	0x000000d0
        /*0540*/ 	.short	0x010a
        /*0542*/ 	.byte	0x04
	.zero		1


	//   ....[66]....
        /*0544*/ 	.word	0x000033e0
        /*0548*/ 	.word	0x000000ff
        /*054c*/ 	.word	0x000000d0
        /*0550*/ 	.short	0x0106
        /*0552*/ 	.byte	0x07
	.zero		1


	//   ....[67]....
        /*0554*/ 	.word	0x00003420
        /*0558*/ 	.word	0x00000000
        /*055c*/ 	.word	0x000000d0
        /*0560*/ 	.short	0x010a
        /*0562*/ 	.byte	0xff
	.zero		1


	//   ....[68]....
        /*0564*/ 	.word	0x00003660
        /*0568*/ 	.word	0x000000ff
        /*056c*/ 	.word	0x00000008
        /*0570*/ 	.short	0x010a
        /*0572*/ 	.byte	0x05
	.zero		1


	//   ....[69]....
        /*0574*/ 	.word	0x00003680
        /*0578*/ 	.word	0x000000ff
        /*057c*/ 	.word	0x00000008
        /*0580*/ 	.short	0x010a
        /*0582*/ 	.byte	0x05
	.zero		1


	//   ....[70]....
        /*0584*/ 	.word	0x00003810
        /*0588*/ 	.word	0x000000ff
        /*058c*/ 	.word	0x00000008
        /*0590*/ 	.short	0x010a
        /*0592*/ 	.byte	0x05
	.zero		1


	//   ....[71]....
        /*0594*/ 	.word	0x00003830
        /*0598*/ 	.word	0x000000ff
        /*059c*/ 	.word	0x00000008
        /*05a0*/ 	.short	0x010a
        /*05a2*/ 	.byte	0x05
	.zero		1


	//   ....[72]....
        /*05a4*/ 	.word	0x000038f0
        /*05a8*/ 	.word	0x000000ff
        /*05ac*/ 	.word	0x00000000
        /*05b0*/ 	.short	0x0101
        /*05b2*/ 	.byte	0x04
	.zero		1


	//   ....[73]....
        /*05b4*/ 	.word	0x00003c20
        /*05b8*/ 	.word	0x00000000
        /*05bc*/ 	.word	0x000000c0
        /*05c0*/ 	.short	0x010a
        /*05c2*/ 	.byte	0xff
	.zero		1


	//   ....[74]....
        /*05c4*/ 	.word	0x00003ce0
        /*05c8*/ 	.word	0x00000000
        /*05cc*/ 	.word	0x00000000
        /*05d0*/ 	.short	0x0101
        /*05d2*/ 	.byte	0xff
	.zero		1


	//   ....[75]....
        /*05d4*/ 	.word	0x00003da0
        /*05d8*/ 	.word	0x000000ff
        /*05dc*/ 	.word	0x00000000
        /*05e0*/ 	.short	0x010a
        /*05e2*/ 	.byte	0x04
	.zero		1


	//   ....[76]....
        /*05e4*/ 	.word	0x00003db0
        /*05e8*/ 	.word	0x000000ff
        /*05ec*/ 	.word	0x00000100
        /*05f0*/ 	.short	0x010a
        /*05f2*/ 	.byte	0x1f
	.zero		1


	//   ....[77]....
        /*05f4*/ 	.word	0x00003e60
        /*05f8*/ 	.word	0x000000ff
        /*05fc*/ 	.word	0x00000000
        /*0600*/ 	.short	0x010a
        /*0602*/ 	.byte	0x05
	.zero		1


	//   ....[78]....
        /*0604*/ 	.word	0x00003f90
        /*0608*/ 	.word	0x000000ff
        /*060c*/ 	.word	0x00000000
        /*0610*/ 	.short	0x010a
        /*0612*/ 	.byte	0x04
	.zero		1


	//   ....[79]....
        /*0614*/ 	.word	0x00004290
        /*0618*/ 	.word	0x000000ff
        /*061c*/ 	.word	0x00000000
        /*0620*/ 	.short	0x010a
        /*0622*/ 	.byte	0x04
	.zero		1


	//   ....[80]....
        /*0624*/ 	.word	0x00004320
        /*0628*/ 	.word	0x000000ff
        /*062c*/ 	.word	0x00000000
        /*0630*/ 	.short	0x010a
        /*0632*/ 	.byte	0x05
	.zero		1


	//   ....[81]....
        /*0634*/ 	.word	0x000043b0
        /*0638*/ 	.word	0x000000ff
        /*063c*/ 	.word	0x00000000
        /*0640*/ 	.short	0x010a
        /*0642*/ 	.byte	0x05
	.zero		1


	//   ....[82]....
        /*0644*/ 	.word	0x00004450
        /*0648*/ 	.word	0x00000000
        /*064c*/ 	.word	0x00000000
        /*0650*/ 	.short	0x010a
        /*0652*/ 	.byte	0xff
	.zero		1


	//   ....[83]....
        /*0654*/ 	.word	0x00004490
        /*0658*/ 	.word	0x00000000
        /*065c*/ 	.word	0x00000000
        /*0660*/ 	.short	0x010a
        /*0662*/ 	.byte	0xff
	.zero		1


	//   ....[84]....
        /*0664*/ 	.word	0x00004500
        /*0668*/ 	.word	0x000000ff
        /*066c*/ 	.word	0x00000000
        /*0670*/ 	.short	0x0101
        /*0672*/ 	.byte	0x04
	.zero		1


	//   ....[85]....
        /*0674*/ 	.word	0x00004540
        /*0678*/ 	.word	0x000000ff
        /*067c*/ 	.word	0x00000140
        /*0680*/ 	.short	0x010a
        /*0682*/ 	.byte	0x1a
	.zero		1


	//   ....[86]....
        /*0684*/ 	.word	0x00004590
        /*0688*/ 	.word	0x000000ff
        /*068c*/ 	.word	0x00000000
        /*0690*/ 	.short	0x0101
        /*0692*/ 	.byte	0x04
	.zero		1


	//   ....[87]....
        /*0694*/ 	.word	0x00004a30
        /*0698*/ 	.word	0x0000000c
        /*069c*/ 	.word	0x000000c0
        /*06a0*/ 	.short	0x010a
        /*06a2*/ 	.byte	0xff
	.zero		1


	//   ....[88]....
        /*06a4*/ 	.word	0x00004ba0
        /*06a8*/ 	.word	0x00000000
        /*06ac*/ 	.word	0x00000000
        /*06b0*/ 	.short	0x0101
        /*06b2*/ 	.byte	0xff
	.zero		1


	//   ....[89]....
        /*06b4*/ 	.word	0x00005030
        /*06b8*/ 	.word	0x000000ff
        /*06bc*/ 	.word	0x000000b8
        /*06c0*/ 	.short	0x010a
        /*06c2*/ 	.byte	0x15
	.zero		1


	//   ....[90]....
        /*06c4*/ 	.word	0x000051b0
        /*06c8*/ 	.word	0x000000ff
        /*06cc*/ 	.word	0x00000090
        /*06d0*/ 	.short	0x010a
        /*06d2*/ 	.byte	0x15
	.zero		1


	//   ....[91]....
        /*06d4*/ 	.word	0x000053b0
        /*06d8*/ 	.word	0x000000ff
        /*06dc*/ 	.word	0x00000070
        /*06e0*/ 	.short	0x010b
        /*06e2*/ 	.byte	0x15
	.zero		1


	//   ....[92]....
        /*06e4*/ 	.word	0x000053c0
        /*06e8*/ 	.word	0x000000ff
        /*06ec*/ 	.word	0x00000000
        /*06f0*/ 	.short	0x0101
        /*06f2*/ 	.byte	0x06
	.zero		1


	//   ....[93]....
        /*06f4*/ 	.word	0x000053d0
        /*06f8*/ 	.word	0x000000ff
        /*06fc*/ 	.word	0x00000098
        /*0700*/ 	.short	0x010a
        /*0702*/ 	.byte	0x15
	.zero		1


	//   ....[94]....
        /*0704*/ 	.word	0x00005580
        /*0708*/ 	.word	0x000000ff
        /*070c*/ 	.word	0x00000078
        /*0710*/ 	.short	0x010b
        /*0712*/ 	.byte	0x15
	.zero		1


	//   ....[95]....
        /*0714*/ 	.word	0x00005590
        /*0718*/ 	.word	0x000000ff
        /*071c*/ 	.word	0x00000000
        /*0720*/ 	.short	0x0101
        /*0722*/ 	.byte	0x06
	.zero		1


	//   ....[96]....
        /*0724*/ 	.word	0x000055a0
        /*0728*/ 	.word	0x000000ff
        /*072c*/ 	.word	0x000000a0
        /*0730*/ 	.short	0x010a
        /*0732*/ 	.byte	0x15
	.zero		1


	//   ....[97]....
        /*0734*/ 	.word	0x00005750
        /*0738*/ 	.word	0x000000ff
        /*073c*/ 	.word	0x00000080
        /*0740*/ 	.short	0x010b
        /*0742*/ 	.byte	0x15
	.zero		1


	//   ....[98]....
        /*0744*/ 	.word	0x00005760
        /*0748*/ 	.word	0x000000ff
        /*074c*/ 	.word	0x00000000
        /*0750*/ 	.short	0x0101
        /*0752*/ 	.byte	0x06
	.zero		1


	//   ....[99]....
        /*0754*/ 	.word	0x00005770
        /*0758*/ 	.word	0x000000ff
        /*075c*/ 	.word	0x000000a8
        /*0760*/ 	.short	0x010a
        /*0762*/ 	.byte	0x15
	.zero		1


	//   ....[100]....
        /*0764*/ 	.word	0x000059b0
        /*0768*/ 	.word	0x000000ff
        /*076c*/ 	.word	0x00000088
        /*0770*/ 	.short	0x010b
        /*0772*/ 	.byte	0x15
	.zero		1


	//   ....[101]....
        /*0774*/ 	.word	0x000059c0
        /*0778*/ 	.word	0x000000ff
        /*077c*/ 	.word	0x00000000
        /*0780*/ 	.short	0x0101
        /*0782*/ 	.byte	0x25
	.zero		1


	//   ....[102]....
        /*0784*/ 	.word	0x00005a00
        /*0788*/ 	.word	0x000000ff
        /*078c*/ 	.word	0x00000090
        /*0790*/ 	.short	0x010a
        /*0792*/ 	.byte	0x15
	.zero		1


	//   ....[103]....
        /*0794*/ 	.word	0x00005a20
        /*0798*/ 	.word	0x000000ff
        /*079c*/ 	.word	0x00000098
        /*07a0*/ 	.short	0x010a
        /*07a2*/ 	.byte	0x15
	.zero		1


	//   ....[104]....
        /*07a4*/ 	.word	0x00005a40
        /*07a8*/ 	.word	0x000000ff
        /*07ac*/ 	.word	0x000000a0
        /*07b0*/ 	.short	0x010a
        /*07b2*/ 	.byte	0x15
	.zero		1


	//   ....[105]....
        /*07b4*/ 	.word	0x00005a80
        /*07b8*/ 	.word	0x00000000
        /*07bc*/ 	.word	0x000000a8
        /*07c0*/ 	.short	0x010a
        /*07c2*/ 	.byte	0xff
	.zero		1


	//   ....[106]....
        /*07c4*/ 	.word	0x00005da0
        /*07c8*/ 	.word	0x00000003
        /*07cc*/ 	.word	0x000000c0
        /*07d0*/ 	.short	0x010a
        /*07d2*/ 	.byte	0xff
	.zero		1


	//   ....[107]....
        /*07d4*/ 	.word	0x00005f20
        /*07d8*/ 	.word	0x00000000
        /*07dc*/ 	.word	0x00000000
        /*07e0*/ 	.short	0x0101
        /*07e2*/ 	.byte	0xff
	.zero		1


	//   ....[108]....
        /*07e4*/ 	.word	0x00006a00
        /*07e8*/ 	.word	0x000000ff
        /*07ec*/ 	.word	0x00000070
        /*07f0*/ 	.short	0x010a
        /*07f2*/ 	.byte	0x2b
	.zero		1


	//   ....[109]....
        /*07f4*/ 	.word	0x00006a30
        /*07f8*/ 	.word	0x00000036
        /*07fc*/ 	.word	0x000000e0
        /*0800*/ 	.short	0x010a
        /*0802*/ 	.byte	0xff
	.zero		1


	//   ....[110]....
        /*0804*/ 	.word	0x00006b40
        /*0808*/ 	.word	0x000000ff
        /*080c*/ 	.word	0x00000070
        /*0810*/ 	.short	0x010a
        /*0812*/ 	.byte	0x2b
	.zero		1


	//   ....[111]....
        /*0814*/ 	.word	0x00006c10
        /*0818*/ 	.word	0x00000036
        /*081c*/ 	.word	0x000000e0
        /*0820*/ 	.short	0x010a
        /*0822*/ 	.byte	0xff
	.zero		1


	//   ....[112]....
        /*0824*/ 	.word	0x000073d0
        /*0828*/ 	.word	0x00000000
        /*082c*/ 	.word	0x00000000
        /*0830*/ 	.short	0x0101
        /*0832*/ 	.byte	0xff
	.zero		1


	//   ....[113]....
        /*0834*/ 	.word	0x000073e0
        /*0838*/ 	.word	0x00000002
        /*083c*/ 	.word	0x00000070
        /*0840*/ 	.short	0x010a
        /*0842*/ 	.byte	0xff
	.zero		1


	//   ....[114]....
        /*0844*/ 	.word	0x000074a0
        /*0848*/ 	.word	0x00000002
        /*084c*/ 	.word	0x00000070
        /*0850*/ 	.short	0x010a
        /*0852*/ 	.byte	0xff
	.zero		1


	//   ....[115]....
        /*0854*/ 	.word	0x00007ca0
        /*0858*/ 	.word	0x00000000
        /*085c*/ 	.word	0x00000000
        /*0860*/ 	.short	0x0101
        /*0862*/ 	.byte	0xff
	.zero		1


	//   ....[116]....
        /*0864*/ 	.word	0x00007cc0
        /*0868*/ 	.word	0x00000002
        /*086c*/ 	.word	0x00000070
        /*0870*/ 	.short	0x010a
        /*0872*/ 	.byte	0xff
	.zero		1


	//   ....[117]....
        /*0874*/ 	.word	0x00007d70
        /*0878*/ 	.word	0x00000002
        /*087c*/ 	.word	0x00000070
        /*0880*/ 	.short	0x010a
        /*0882*/ 	.byte	0xff
	.zero		1


	//   ....[118]....
        /*0884*/ 	.word	0x00008570
        /*0888*/ 	.word	0x00000000
        /*088c*/ 	.word	0x00000000
        /*0890*/ 	.short	0x0101
        /*0892*/ 	.byte	0xff
	.zero		1


	//   ....[119]....
        /*0894*/ 	.word	0x00008590
        /*0898*/ 	.word	0x00000003
        /*089c*/ 	.word	0x00000070
        /*08a0*/ 	.short	0x010a
        /*08a2*/ 	.byte	0xff
	.zero		1


	//   ....[120]....
        /*08a4*/ 	.word	0x00008640
        /*08a8*/ 	.word	0x00000003
        /*08ac*/ 	.word	0x00000070
        /*08b0*/ 	.short	0x010a
        /*08b2*/ 	.byte	0xff
	.zero		1


	//   ....[121]....
        /*08b4*/ 	.word	0x000088f0
        /*08b8*/ 	.word	0x00000036
        /*08bc*/ 	.word	0x00000000
        /*08c0*/ 	.short	0x0101
        /*08c2*/ 	.byte	0xff
	.zero		1


	//   ....[122]....
        /*08c4*/ 	.word	0x00008e90
        /*08c8*/ 	.word	0x00000000
        /*08cc*/ 	.word	0x00000000
        /*08d0*/ 	.short	0x0101
        /*08d2*/ 	.byte	0xff
	.zero		1


	//   ....[123]....
        /*08d4*/ 	.word	0x00009130
        /*08d8*/ 	.word	0x000000ff
        /*08dc*/ 	.word	0x00000000
        /*08e0*/ 	.short	0x0101
        /*08e2*/ 	.byte	0x06
	.zero		1


	//   ....[124]....
        /*08e4*/ 	.word	0x00009150
        /*08e8*/ 	.word	0x00000000
        /*08ec*/ 	.word	0x00000130
        /*08f0*/ 	.short	0x010a
        /*08f2*/ 	.byte	0xff
	.zero		1


	//   ....[125]....
        /*08f4*/ 	.word	0x000091b0
        /*08f8*/ 	.word	0x00000000
        /*08fc*/ 	.word	0x00000038
        /*0900*/ 	.short	0x010a
        /*0902*/ 	.byte	0xff
	.zero		1


	//   ....[126]....
        /*0904*/ 	.word	0x00009210
        /*0908*/ 	.word	0x00000000
        /*090c*/ 	.word	0x00000038
        /*0910*/ 	.short	0x010a
        /*0912*/ 	.byte	0xff
	.zero		1


	//   ....[127]....
        /*0914*/ 	.word	0x00009260
        /*0918*/ 	.word	0x00000003
        /*091c*/ 	.word	0x000000c0
        /*0920*/ 	.short	0x010a
        /*0922*/ 	.byte	0xff
	.zero		1


	//   ....[128]....
        /*0924*/ 	.word	0x000092c0
        /*0928*/ 	.word	0x00000000
        /*092c*/ 	.word	0x00000000
        /*0930*/ 	.short	0x010a
        /*0932*/ 	.byte	0xff
	.zero		1


	//   ....[129]....
        /*0934*/ 	.word	0x00009320
        /*0938*/ 	.word	0x00000000
        /*093c*/ 	.word	0x00000000
        /*0940*/ 	.short	0x010a
        /*0942*/ 	.byte	0xff
	.zero		1


	//   ....[130]....
        /*0944*/ 	.word	0x00009380
        /*0948*/ 	.word	0x00000000
        /*094c*/ 	.word	0x00000000
        /*0950*/ 	.short	0x010a
        /*0952*/ 	.byte	0xff
	.zero		1


	//   ....[131]....
        /*0954*/ 	.word	0x000093e0
        /*0958*/ 	.word	0x00000000
        /*095c*/ 	.word	0x00000000
        /*0960*/ 	.short	0x010a
        /*0962*/ 	.byte	0xff
	.zero		1


	//   ....[132]....
        /*0964*/ 	.word	0x00009440
        /*0968*/ 	.word	0x00000000
        /*096c*/ 	.word	0x00000000
        /*0970*/ 	.short	0x010a
        /*0972*/ 	.byte	0xff
	.zero		1


	//   ....[133]....
        /*0974*/ 	.word	0x000094a0
        /*0978*/ 	.word	0x00000000
        /*097c*/ 	.word	0x00000000
        /*0980*/ 	.short	0x010a
        /*0982*/ 	.byte	0xff
	.zero		1


	//   ....[134]....
        /*0984*/ 	.word	0x000094f0
        /*0988*/ 	.word	0x00000002
        /*098c*/ 	.word	0x00000120
        /*0990*/ 	.short	0x010a
        /*0992*/ 	.byte	0xff
	.zero		1


	//   ....[135]....
        /*0994*/ 	.word	0x00009550
        /*0998*/ 	.word	0x00000002
        /*099c*/ 	.word	0x000000d0
        /*09a0*/ 	.short	0x010a
        /*09a2*/ 	.byte	0xff
	.zero		1


	//   ....[136]....
        /*09a4*/ 	.word	0x000095a0
        /*09a8*/ 	.word	0x00000002
        /*09ac*/ 	.word	0x000000c0
        /*09b0*/ 	.short	0x010a
        /*09b2*/ 	.byte	0xff
	.zero		1


	//   ....[137]....
        /*09b4*/ 	.word	0x00009600
        /*09b8*/ 	.word	0x00000000
        /*09bc*/ 	.word	0x000000d0
        /*09c0*/ 	.short	0x010a
        /*09c2*/ 	.byte	0xff
	.zero		1


	//   ....[138]....
        /*09c4*/ 	.word	0x00009660
        /*09c8*/ 	.word	0x00000005
        /*09cc*/ 	.word	0x00000008
        /*09d0*/ 	.short	0x010a
        /*09d2*/ 	.byte	0xff
	.zero		1


	//   ....[139]....
        /*09d4*/ 	.word	0x00009740
        /*09d8*/ 	.word	0x00000000
        /*09dc*/ 	.word	0x00000008
        /*09e0*/ 	.short	0x010a
        /*09e2*/ 	.byte	0xff
	.zero		1


	//   ....[140]....
        /*09e4*/ 	.word	0x00009790
        /*09e8*/ 	.word	0x00000000
        /*09ec*/ 	.word	0x000000c0
        /*09f0*/ 	.short	0x010a
        /*09f2*/ 	.byte	0xff
	.zero		1


	//   ....[141]....
        /*09f4*/ 	.word	0x000097f0
        /*09f8*/ 	.word	0x00000000
        /*09fc*/ 	.word	0x00000100
        /*0a00*/ 	.short	0x010a
        /*0a02*/ 	.byte	0xff
	.zero		1


	//   ....[142]....
        /*0a04*/ 	.word	0x00009850
        /*0a08*/ 	.word	0x00000000
        /*0a0c*/ 	.word	0x00000000
        /*0a10*/ 	.short	0x010a
        /*0a12*/ 	.byte	0xff
	.zero		1


	//   ....[143]....
        /*0a14*/ 	.word	0x000098b0
        /*0a18*/ 	.word	0x00000000
        /*0a1c*/ 	.word	0x00000000
        /*0a20*/ 	.short	0x010a
        /*0a22*/ 	.byte	0xff
	.zero		1


	//   ....[144]....
        /*0a24*/ 	.word	0x00009910
        /*0a28*/ 	.word	0x00000000
        /*0a2c*/ 	.word	0x00000000
        /*0a30*/ 	.short	0x010a
        /*0a32*/ 	.byte	0xff
	.zero		1


	//   ....[145]....
        /*0a34*/ 	.word	0x00009970
        /*0a38*/ 	.word	0x00000000
        /*0a3c*/ 	.word	0x00000000
        /*0a40*/ 	.short	0x010a
        /*0a42*/ 	.byte	0xff
	.zero		1


	//   ....[146]....
        /*0a44*/ 	.word	0x000099d0
        /*0a48*/ 	.word	0x00000000
        /*0a4c*/ 	.word	0x00000140
        /*0a50*/ 	.short	0x010a
        /*0a52*/ 	.byte	0xff
	.zero		1


	//   ....[147]....
        /*0a54*/ 	.word	0x00009a20
        /*0a58*/ 	.word	0x0000000c
        /*0a5c*/ 	.word	0x000000c0
        /*0a60*/ 	.short	0x010a
        /*0a62*/ 	.byte	0xff
	.zero		1


	//   ....[148]....
        /*0a64*/ 	.word	0x00009a80
        /*0a68*/ 	.word	0x00000000
        /*0a6c*/ 	.word	0x000000b8
        /*0a70*/ 	.short	0x010a
        /*0a72*/ 	.byte	0xff
	.zero		1


	//   ....[149]....
        /*0a74*/ 	.word	0x00009ae0
        /*0a78*/ 	.word	0x00000000
        /*0a7c*/ 	.word	0x00000090
        /*0a80*/ 	.short	0x010a
        /*0a82*/ 	.byte	0xff
	.zero		1


	//   ....[150]....
        /*0a84*/ 	.word	0x00009b40
        /*0a88*/ 	.word	0x00000000
        /*0a8c*/ 	.word	0x00000098
        /*0a90*/ 	.short	0x010a
        /*0a92*/ 	.byte	0xff
	.zero		1


	//   ....[151]....
        /*0a94*/ 	.word	0x00009ba0
        /*0a98*/ 	.word	0x00000000
        /*0a9c*/ 	.word	0x000000a0
        /*0aa0*/ 	.short	0x010a
        /*0aa2*/ 	.byte	0xff
	.zero		1


	//   ....[152]....
        /*0aa4*/ 	.word	0x00009c00
        /*0aa8*/ 	.word	0x00000000
        /*0aac*/ 	.word	0x000000a8
        /*0ab0*/ 	.short	0x010a
        /*0ab2*/ 	.byte	0xff
	.zero		1


	//   ....[153]....
        /*0ab4*/ 	.word	0x00009c60
        /*0ab8*/ 	.word	0x00000000
        /*0abc*/ 	.word	0x00000090
        /*0ac0*/ 	.short	0x010a
        /*0ac2*/ 	.byte	0xff
	.zero		1


	//   ....[154]....
        /*0ac4*/ 	.word	0x00009cc0
        /*0ac8*/ 	.word	0x00000000
        /*0acc*/ 	.word	0x00000098
        /*0ad0*/ 	.short	0x010a
        /*0ad2*/ 	.byte	0xff
	.zero		1


	//   ....[155]....
        /*0ad4*/ 	.word	0x00009d20
        /*0ad8*/ 	.word	0x00000000
        /*0adc*/ 	.word	0x000000a0
        /*0ae0*/ 	.short	0x010a
        /*0ae2*/ 	.byte	0xff
	.zero		1


	//   ....[156]....
        /*0ae4*/ 	.word	0x00009d70
        /*0ae8*/ 	.word	0x00000003
        /*0aec*/ 	.word	0x000000c0
        /*0af0*/ 	.short	0x010a
        /*0af2*/ 	.byte	0xff
	.zero		1


	//   ....[157]....
        /*0af4*/ 	.word	0x00009dd0
        /*0af8*/ 	.word	0x00000002
        /*0afc*/ 	.word	0x00000070
        /*0b00*/ 	.short	0x010a
        /*0b02*/ 	.byte	0xff
	.zero		1


	//   ....[158]....
        /*0b04*/ 	.word	0x00009e20
        /*0b08*/ 	.word	0x00000036
        /*0b0c*/ 	.word	0x000000e0
        /*0b10*/ 	.short	0x010a
        /*0b12*/ 	.byte	0xff
	.zero		1


	//   ....[159]....
        /*0b14*/ 	.word	0x00009e70
        /*0b18*/ 	.word	0x00000002
        /*0b1c*/ 	.word	0x00000070
        /*0b20*/ 	.short	0x010a
        /*0b22*/ 	.byte	0xff
	.zero		1


	//   ....[160]....
        /*0b24*/ 	.word	0x00009ec0
        /*0b28*/ 	.word	0x00000002
        /*0b2c*/ 	.word	0x00000070
        /*0b30*/ 	.short	0x010a
        /*0b32*/ 	.byte	0xff
	.zero		1


	//   ....[161]....
        /*0b34*/ 	.word	0x00009f10
        /*0b38*/ 	.word	0x00000003
        /*0b3c*/ 	.word	0x00000070
        /*0b40*/ 	.short	0x010a
        /*0b42*/ 	.byte	0xff
	.zero		1


	//----- nvinfo : EIATTR_NUM_MBARRIERS
	.align		4
.L_47:
        /*0b44*/ 	.byte	0x03, 0x38
        /*0b46*/ 	.short	0x0029


	//----- nvinfo : EIATTR_EXIT_INSTR_OFFSETS
	.align		4
        /*0b48*/ 	.byte	0x04, 0x1c
        /*0b4a*/ 	.short	(.L_49 - .L_48)


	//   ....[0]....
.L_48:
        /*0b4c*/ 	.word	0x00002f00


	//   ....[1]....
        /*0b50*/ 	.word	0x000033f0


	//   ....[2]....
        /*0b54*/ 	.word	0x00003450


	//   ....[3]....
        /*0b58*/ 	.word	0x000047c0


	//   ....[4]....
        /*0b5c*/ 	.word	0x00005ab0


	//   ....[5]....
        /*0b60*/ 	.word	0x00005af0


	//   ....[6]....
        /*0b64*/ 	.word	0x00009030


	//   ....[7]....
        /*0b68*/ 	.word	0x000090a0


	//   ....[8]....
        /*0b6c*/ 	.word	0x000090d0


	//   ....[9]....
        /*0b70*/ 	.word	0x00009140


	//----- nvinfo : EIATTR_MAX_THREADS
	.align		4
.L_49:
        /*0b74*/ 	.byte	0x04, 0x05
        /*0b76*/ 	.short	(.L_51 - .L_50)
.L_50:
        /*0b78*/ 	.word	0x00000100
        /*0b7c*/ 	.word	0x00000001
        /*0b80*/ 	.word	0x00000001


	//----- nvinfo : EIATTR_CRS_STACK_SIZE
	.align		4
.L_51:
        /*0b84*/ 	.byte	0x04, 0x1e
        /*0b86*/ 	.short	(.L_53 - .L_52)
.L_52:
        /*0b88*/ 	.word	0x00000000


	//----- nvinfo : EIATTR_CBANK_PARAM_SIZE
	.align		4
.L_53:
        /*0b8c*/ 	.byte	0x03, 0x19
        /*0b8e*/ 	.short	0x0800


	//----- nvinfo : EIATTR_PARAM_CBANK
	.align		4
        /*0b90*/ 	.byte	0x04, 0x0a
        /*0b92*/ 	.short	(.L_55 - .L_54)
	.align		4
.L_54:
        /*0b94*/ 	.word	index@(.nv.constant0._ZN7cutlass13device_kernelINS_4gemm6kernel13GemmUniversalIN4cute5tupleIJiiiiEEENS1_10collective13CollectiveMmaINS1_35MainloopSm100TmaUmmaWarpSpecializedILi7ELi2ELi4ENS5_IJNS4_1CILi4EEENSA_ILi2EEENSA_ILi1EEEEEEEENS5_IJNSA_ILi128EEESG_NSA_ILi64EEEEEENS_6half_tENS5_IJlSD_lEEESJ_NS5_IJSD_llEEENS4_8TiledMMAINS4_8MMA_AtomIJNS4_26SM100_MMA_F16BF16_2x1SM_SSISJ_SJ_fLi128ELi128ELNS4_4UMMA5MajorE0ELSQ_1ELNSP_7ScaleInE0ELSR_0EEEEEENS4_6LayoutINS5_IJSD_SD_SD_EEENS5_IJNSA_ILi0EEESW_SW_EEEEENS5_IJNS4_10UnderscoreESZ_SZ_EEEEENS4_28SM100_TMA_2SM_LOAD_MULTICASTENS4_14ComposedLayoutINS4_7SwizzleILi3ELi4ELi3EEENS4_18smem_ptr_flag_bitsILi16EEENSU_INS5_IJNSA_ILi8EEESH_EEENS5_IJSH_SD_EEEEEEEvNS4_8identityES12_NS13_IS15_S17_NSU_INS5_IJSH_S18_EEENS5_IJSD_SH_EEEEEEEvS1D_EENS_8epilogue10collective18CollectiveEpilogueINS1J_23Sm100TmaWarpSpecializedILi4ELi2ELi16ELb1ELb0EEEJNS5_IJSH_SG_SH_EEENS5_IJNSU_ISH_SD_EENSU_INS5_IJNSA_ILi16EEESC_EEES1F_EEEEESJ_SK_SJ_SK_NS1J_6fusion15FusionCallbacksIS1N_NS1U_17LinearCombinationISJ_fSJ_fLNS_15FloatRoundStyleE2EEES1O_S1T_JEEENS4_5SM1004TMEM4LOAD26SM100_TMEM_LOAD_32dp32b16xENS4_13SM90_TMA_LOADENS13_INS14_ILi1ELi4ELi3EEES17_NSU_INS5_IJS18_S1Q_EEENS5_IJS1Q_SD_EEEEEEENS4_39AutoVectorizingCopyWithAssumedAlignmentILi128EEENS4_14SM90_TMA_STOREES29_S2B_S2B_EEEvvEEEEvNT_6ParamsE)
        /*0b98*/ 	.short	0x0380
        /*0b9a*/ 	.short	0x0800


	//----- nvinfo : EIATTR_SW_WAR
	.align		4
.L_55:
        /*0b9c*/ 	.byte	0x04, 0x36
        /*0b9e*/ 	.short	(.L_57 - .L_56)
.L_56:
        /*0ba0*/ 	.word	0x00000008
.L_57:


//--------------------- .nv.callgraph             --------------------------
	.section	.nv.callgraph,"",@"SHT_CUDA_CALLGRAPH"
	.align	4
	.sectionentsize	8
	.align		4
        /*0000*/ 	.word	0x00000000
	.align		4
        /*0004*/ 	.word	0xffffffff
	.align		4
        /*0008*/ 	.word	index@(_ZN7cutlass13device_kernelINS_4gemm6kernel13GemmUniversalIN4cute5tupleIJiiiiEEENS1_10collective13CollectiveMmaINS1_35MainloopSm100TmaUmmaWarpSpecializedILi7ELi2ELi4ENS5_IJNS4_1CILi4EEENSA_ILi2EEENSA_ILi1EEEEEEEENS5_IJNSA_ILi128EEESG_NSA_ILi64EEEEEENS_6half_tENS5_IJlSD_lEEESJ_NS5_IJSD_llEEENS4_8TiledMMAINS4_8MMA_AtomIJNS4_26SM100_MMA_F16BF16_2x1SM_SSISJ_SJ_fLi128ELi128ELNS4_4UMMA5MajorE0ELSQ_1ELNSP_7ScaleInE0ELSR_0EEEEEENS4_6LayoutINS5_IJSD_SD_SD_EEENS5_IJNSA_ILi0EEESW_SW_EEEEENS5_IJNS4_10UnderscoreESZ_SZ_EEEEENS4_28SM100_TMA_2SM_LOAD_MULTICASTENS4_14ComposedLayoutINS4_7SwizzleILi3ELi4ELi3EEENS4_18smem_ptr_flag_bitsILi16EEENSU_INS5_IJNSA_ILi8EEESH_EEENS5_IJSH_SD_EEEEEEEvNS4_8identityES12_NS13_IS15_S17_NSU_INS5_IJSH_S18_EEENS5_IJSD_SH_EEEEEEEvS1D_EENS_8epilogue10collective18CollectiveEpilogueINS1J_23Sm100TmaWarpSpecializedILi4ELi2ELi16ELb1ELb0EEEJNS5_IJSH_SG_SH_EEENS5_IJNSU_ISH_SD_EENSU_INS5_IJNSA_ILi16EEESC_EEES1F_EEEEESJ_SK_SJ_SK_NS1J_6fusion15FusionCallbacksIS1N_NS1U_17LinearCombinationISJ_fSJ_fLNS_15FloatRoundStyleE2EEES1O_S1T_JEEENS4_5SM1004TMEM4LOAD26SM100_TMEM_LOAD_32dp32b16xENS4_13SM90_TMA_LOADENS13_INS14_ILi1ELi4ELi3EEES17_NSU_INS5_IJS18_S1Q_EEENS5_IJS1Q_SD_EEEEEEENS4_39AutoVectorizingCopyWithAssumedAlignmentILi128EEENS4_14SM90_TMA_STOREES29_S2B_S2B_EEEvvEEEEvNT_6ParamsE)
	.align		4
        /*000c*/ 	.word	index@(__assertfail)
	.align		4
        /*0010*/ 	.word	0x00000000
	.align		4
        /*0014*/ 	.word	0xfffffffe
	.align		4
        /*0018*/ 	.word	0x00000000
	.align		4
        /*001c*/ 	.word	0xfffffffd
	.align		4
        /*0020*/ 	.word	0x00000000
	.align		4
        /*0024*/ 	.word	0xfffffffc


//--------------------- .nv.constant4             --------------------------
	.section	.nv.constant4,"a",@progbits
	.align	8
	.align		8
.nv.constant4:
        /*0000*/ 	.dword	__assertfail
	.align		8
        /*0008*/ 	.dword	__unnamed_1
	.align		8
        /*0010*/ 	.dword	__unnamed_2
	.align		8
        /*0018*/ 	.dword	_ZN40_INTERNAL_52a0898d_4_k_cu_4c8ceafc_366204cuda3std3__45__cpo5beginE
	.align		8
        /*0020*/ 	.dword	_ZN40_INTERNAL_52a0898d_4_k_cu_4c8ceafc_366204cuda3std3__45__cpo3endE
	.align		8
        /*0028*/ 	.dword	_ZN40_INTERNAL_52a0898d_4_k_cu_4c8ceafc_366204cuda3std3__45__cpo6cbeginE
	.align		8
        /*0030*/ 	.dword	_ZN40_INTERNAL_52a0898d_4_k_cu_4c8ceafc_366204cuda3std3__45__cpo4cendE
	.align		8
        /*0038*/ 	.dword	_ZN40_INTERNAL_52a0898d_4_k_cu_4c8ceafc_366204cuda3std3__442_GLOBAL__N__52a0898d_4_k_cu_4c8ceafc_366206ignoreE
	.align		8
        /*0040*/ 	.dword	_ZN40_INTERNAL_52a0898d_4_k_cu_4c8ceafc_366204cuda3std3__419piecewise_constructE
	.align		8
        /*0048*/ 	.dword	_ZN40_INTERNAL_52a0898d_4_k_cu_4c8ceafc_366204cuda3std3__48in_placeE
	.align		8
        /*0050*/ 	.dword	_ZN40_INTERNAL_52a0898d_4_k_cu_4c8ceafc_366204cuda3std6ranges3__45__cpo4swapE
	.align		8
        /*0058*/ 	.dword	_ZN40_INTERNAL_52a0898d_4_k_cu_4c8ceafc_366204cuda3std6ranges3__45__cpo9iter_moveE
	.align		8
        /*0060*/ 	.dword	_ZN40_INTERNAL_52a0898d_4_k_cu_4c8ceafc_366204cute7productE
	.align		8
        /*0068*/ 	.dword	_ZN40_INTERNAL_52a0898d_4_k_cu_4c8ceafc_366204cute1_E
	.align		8
        /*0070*/ 	.dword	$str$25
	.align		8
        /*0078*/ 	.dword	$str$26
	.align		8
        /*0080*/ 	.dword	$str$27
	.align		8
        /*0088*/ 	.dword	$str$28


//--------------------- .text._ZN7cutlass13device_kernelINS_4gemm6kernel13GemmUniversalIN4cute5tupleIJiiiiEEENS1_10collective13CollectiveMmaINS1_35MainloopSm100TmaUmmaWarpSpecializedILi7ELi2ELi4ENS5_IJNS4_1CILi4EEENSA_ILi2EEENSA_ILi1EEEEEEEENS5_IJNSA_ILi128EEESG_NSA_ILi64EEEEEENS_6half_tENS5_IJlSD_lEEESJ_NS5_IJSD_llEEENS4_8TiledMMAINS4_8MMA_AtomIJNS4_26SM100_MMA_F16BF16_2x1SM_SSISJ_SJ_fLi128ELi128ELNS4_4UMMA5MajorE0ELSQ_1ELNSP_7ScaleInE0ELSR_0EEEEEENS4_6LayoutINS5_IJSD_SD_SD_EEENS5_IJNSA_ILi0EEESW_SW_EEEEENS5_IJNS4_10UnderscoreESZ_SZ_EEEEENS4_28SM100_TMA_2SM_LOAD_MULTICASTENS4_14ComposedLayoutINS4_7SwizzleILi3ELi4ELi3EEENS4_18smem_ptr_flag_bitsILi16EEENSU_INS5_IJNSA_ILi8EEESH_EEENS5_IJSH_SD_EEEEEEEvNS4_8identityES12_NS13_IS15_S17_NSU_INS5_IJSH_S18_EEENS5_IJSD_SH_EEEEEEEvS1D_EENS_8epilogue10collective18CollectiveEpilogueINS1J_23Sm100TmaWarpSpecializedILi4ELi2ELi16ELb1ELb0EEEJNS5_IJSH_SG_SH_EEENS5_IJNSU_ISH_SD_EENSU_INS5_IJNSA_ILi16EEESC_EEES1F_EEEEESJ_SK_SJ_SK_NS1J_6fusion15FusionCallbacksIS1N_NS1U_17LinearCombinationISJ_fSJ_fLNS_15FloatRoundStyleE2EEES1O_S1T_JEEENS4_5SM1004TMEM4LOAD26SM100_TMEM_LOAD_32dp32b16xENS4_13SM90_TMA_LOADENS13_INS14_ILi1ELi4ELi3EEES17_NSU_INS5_IJS18_S1Q_EEENS5_IJS1Q_SD_EEEEEEENS4_39AutoVectorizingCopyWithAssumedAlignmentILi128EEENS4_14SM90_TMA_STOREES29_S2B_S2B_EEEvvEEEEvNT_6ParamsE --------------------------
	.section	.text._ZN7cutlass13device_kernelINS_4gemm6kernel13GemmUniversalIN4cute5tupleIJiiiiEEENS1_10collective13CollectiveMmaINS1_35MainloopSm100TmaUmmaWarpSpecializedILi7ELi2ELi4ENS5_IJNS4_1CILi4EEENSA_ILi2EEENSA_ILi1EEEEEEEENS5_IJNSA_ILi128EEESG_NSA_ILi64EEEEEENS_6half_tENS5_IJlSD_lEEESJ_NS5_IJSD_llEEENS4_8TiledMMAINS4_8MMA_AtomIJNS4_26SM100_MMA_F16BF16_2x1SM_SSISJ_SJ_fLi128ELi128ELNS4_4UMMA5MajorE0ELSQ_1ELNSP_7ScaleInE0ELSR_0EEEEEENS4_6LayoutINS5_IJSD_SD_SD_EEENS5_IJNSA_ILi0EEESW_SW_EEEEENS5_IJNS4_10UnderscoreESZ_SZ_EEEEENS4_28SM100_TMA_2SM_LOAD_MULTICASTENS4_14ComposedLayoutINS4_7SwizzleILi3ELi4ELi3EEENS4_18smem_ptr_flag_bitsILi16EEENSU_INS5_IJNSA_ILi8EEESH_EEENS5_IJSH_SD_EEEEEEEvNS4_8identityES12_NS13_IS15_S17_NSU_INS5_IJSH_S18_EEENS5_IJSD_SH_EEEEEEEvS1D_EENS_8epilogue10collective18CollectiveEpilogueINS1J_23Sm100TmaWarpSpecializedILi4ELi2ELi16ELb1ELb0EEEJNS5_IJSH_SG_SH_EEENS5_IJNSU_ISH_SD_EENSU_INS5_IJNSA_ILi16EEESC_EEES1F_EEEEESJ_SK_SJ_SK_NS1J_6fusion15FusionCallbacksIS1N_NS1U_17LinearCombinationISJ_fSJ_fLNS_15FloatRoundStyleE2EEES1O_S1T_JEEENS4_5SM1004TMEM4LOAD26SM100_TMEM_LOAD_32dp32b16xENS4_13SM90_TMA_LOADENS13_INS14_ILi1ELi4ELi3EEES17_NSU_INS5_IJS18_S1Q_EEENS5_IJS1Q_SD_EEEEEEENS4_39AutoVectorizingCopyWithAssumedAlignmentILi128EEENS4_14SM90_TMA_STOREES29_S2B_S2B_EEEvvEEEEvNT_6ParamsE,"ax",@progbits
	.align	128
.text._ZN7cutlass13device_kernelINS_4gemm6kernel13GemmUniversalIN4cute5tupleIJiiiiEEENS1_10collective13CollectiveMmaINS1_35MainloopSm100TmaUmmaWarpSpecializedILi7ELi2ELi4ENS5_IJNS4_1CILi4EEENSA_ILi2EEENSA_ILi1EEEEEEEENS5_IJNSA_ILi128EEESG_NSA_ILi64EEEEEENS_6half_tENS5_IJlSD_lEEESJ_NS5_IJSD_llEEENS4_8TiledMMAINS4_8MMA_AtomIJNS4_26SM100_MMA_F16BF16_2x1SM_SSISJ_SJ_fLi128ELi128ELNS4_4UMMA5MajorE0ELSQ_1ELNSP_7ScaleInE0ELSR_0EEEEEENS4_6LayoutINS5_IJSD_SD_SD_EEENS5_IJNSA_ILi0EEESW_SW_EEEEENS5_IJNS4_10UnderscoreESZ_SZ_EEEEENS4_28SM100_TMA_2SM_LOAD_MULTICASTENS4_14ComposedLayoutINS4_7SwizzleILi3ELi4ELi3EEENS4_18smem_ptr_flag_bitsILi16EEENSU_INS5_IJNSA_ILi8EEESH_EEENS5_IJSH_SD_EEEEEEEvNS4_8identityES12_NS13_IS15_S17_NSU_INS5_IJSH_S18_EEENS5_IJSD_SH_EEEEEEEvS1D_EENS_8epilogue10collective18CollectiveEpilogueINS1J_23Sm100TmaWarpSpecializedILi4ELi2ELi16ELb1ELb0EEEJNS5_IJSH_SG_SH_EEENS5_IJNSU_ISH_SD_EENSU_INS5_IJNSA_ILi16EEESC_EEES1F_EEEEESJ_SK_SJ_SK_NS1J_6fusion15FusionCallbacksIS1N_NS1U_17LinearCombinationISJ_fSJ_fLNS_15FloatRoundStyleE2EEES1O_S1T_JEEENS4_5SM1004TMEM4LOAD26SM100_TMEM_LOAD_32dp32b16xENS4_13SM90_TMA_LOADENS13_INS14_ILi1ELi4ELi3EEES17_NSU_INS5_IJS18_S1Q_EEENS5_IJS1Q_SD_EEEEEEENS4_39AutoVectorizingCopyWithAssumedAlignmentILi128EEENS4_14SM90_TMA_STOREES29_S2B_S2B_EEEvvEEEEvNT_6ParamsE:
        .type           _ZN7cutlass13device_kernelINS_4gemm6kernel13GemmUniversalIN4cute5tupleIJiiiiEEENS1_10collective13CollectiveMmaINS1_35MainloopSm100TmaUmmaWarpSpecializedILi7ELi2ELi4ENS5_IJNS4_1CILi4EEENSA_ILi2EEENSA_ILi1EEEEEEEENS5_IJNSA_ILi128EEESG_NSA_ILi64EEEEEENS_6half_tENS5_IJlSD_lEEESJ_NS5_IJSD_llEEENS4_8TiledMMAINS4_8MMA_AtomIJNS4_26SM100_MMA_F16BF16_2x1SM_SSISJ_SJ_fLi128ELi128ELNS4_4UMMA5MajorE0ELSQ_1ELNSP_7ScaleInE0ELSR_0EEEEEENS4_6LayoutINS5_IJSD_SD_SD_EEENS5_IJNSA_ILi0EEESW_SW_EEEEENS5_IJNS4_10UnderscoreESZ_SZ_EEEEENS4_28SM100_TMA_2SM_LOAD_MULTICASTENS4_14ComposedLayoutINS4_7SwizzleILi3ELi4ELi3EEENS4_18smem_ptr_flag_bitsILi16EEENSU_INS5_IJNSA_ILi8EEESH_EEENS5_IJSH_SD_EEEEEEEvNS4_8identityES12_NS13_IS15_S17_NSU_INS5_IJSH_S18_EEENS5_IJSD_SH_EEEEEEEvS1D_EENS_8epilogue10collective18CollectiveEpilogueINS1J_23Sm100TmaWarpSpecializedILi4ELi2ELi16ELb1ELb0EEEJNS5_IJSH_SG_SH_EEENS5_IJNSU_ISH_SD_EENSU_INS5_IJNSA_ILi16EEESC_EEES1F_EEEEESJ_SK_SJ_SK_NS1J_6fusion15FusionCallbacksIS1N_NS1U_17LinearCombinationISJ_fSJ_fLNS_15FloatRoundStyleE2EEES1O_S1T_JEEENS4_5SM1004TMEM4LOAD26SM100_TMEM_LOAD_32dp32b16xENS4_13SM90_TMA_LOADENS13_INS14_ILi1ELi4ELi3EEES17_NSU_INS5_IJS18_S1Q_EEENS5_IJS1Q_SD_EEEEEEENS4_39AutoVectorizingCopyWithAssumedAlignmentILi128EEENS4_14SM90_TMA_STOREES29_S2B_S2B_EEEvvEEEEvNT_6ParamsE,@function
        .size           _ZN7cutlass13device_kernelINS_4gemm6kernel13GemmUniversalIN4cute5tupleIJiiiiEEENS1_10collective13CollectiveMmaINS1_35MainloopSm100TmaUmmaWarpSpecializedILi7ELi2ELi4ENS5_IJNS4_1CILi4EEENSA_ILi2EEENSA_ILi1EEEEEEEENS5_IJNSA_ILi128EEESG_NSA_ILi64EEEEEENS_6half_tENS5_IJlSD_lEEESJ_NS5_IJSD_llEEENS4_8TiledMMAINS4_8MMA_AtomIJNS4_26SM100_MMA_F16BF16_2x1SM_SSISJ_SJ_fLi128ELi128ELNS4_4UMMA5MajorE0ELSQ_1ELNSP_7ScaleInE0ELSR_0EEEEEENS4_6LayoutINS5_IJSD_SD_SD_EEENS5_IJNSA_ILi0EEESW_SW_EEEEENS5_IJNS4_10UnderscoreESZ_SZ_EEEEENS4_28SM100_TMA_2SM_LOAD_MULTICASTENS4_14ComposedLayoutINS4_7SwizzleILi3ELi4ELi3EEENS4_18smem_ptr_flag_bitsILi16EEENSU_INS5_IJNSA_ILi8EEESH_EEENS5_IJSH_SD_EEEEEEEvNS4_8identityES12_NS13_IS15_S17_NSU_INS5_IJSH_S18_EEENS5_IJSD_SH_EEEEEEEvS1D_EENS_8epilogue10collective18CollectiveEpilogueINS1J_23Sm100TmaWarpSpecializedILi4ELi2ELi16ELb1ELb0EEEJNS5_IJSH_SG_SH_EEENS5_IJNSU_ISH_SD_EENSU_INS5_IJNSA_ILi16EEESC_EEES1F_EEEEESJ_SK_SJ_SK_NS1J_6fusion15FusionCallbacksIS1N_NS1U_17LinearCombinationISJ_fSJ_fLNS_15FloatRoundStyleE2EEES1O_S1T_JEEENS4_5SM1004TMEM4LOAD26SM100_TMEM_LOAD_32dp32b16xENS4_13SM90_TMA_LOADENS13_INS14_ILi1ELi4ELi3EEES17_NSU_INS5_IJS18_S1Q_EEENS5_IJS1Q_SD_EEEEEEENS4_39AutoVectorizingCopyWithAssumedAlignmentILi128EEENS4_14SM90_TMA_STOREES29_S2B_S2B_EEEvvEEEEvNT_6ParamsE,(.L_x_206 - _ZN7cutlass13device_kernelINS_4gemm6kernel13GemmUniversalIN4cute5tupleIJiiiiEEENS1_10collective13CollectiveMmaINS1_35MainloopSm100TmaUmmaWarpSpecializedILi7ELi2ELi4ENS5_IJNS4_1CILi4EEENSA_ILi2EEENSA_ILi1EEEEEEEENS5_IJNSA_ILi128EEESG_NSA_ILi64EEEEEENS_6half_tENS5_IJlSD_lEEESJ_NS5_IJSD_llEEENS4_8TiledMMAINS4_8MMA_AtomIJNS4_26SM100_MMA_F16BF16_2x1SM_SSISJ_SJ_fLi128ELi128ELNS4_4UMMA5MajorE0ELSQ_1ELNSP_7ScaleInE0ELSR_0EEEEEENS4_6LayoutINS5_IJSD_SD_SD_EEENS5_IJNSA_ILi0EEESW_SW_EEEEENS5_IJNS4_10UnderscoreESZ_SZ_EEEEENS4_28SM100_TMA_2SM_LOAD_MULTICASTENS4_14ComposedLayoutINS4_7SwizzleILi3ELi4ELi3EEENS4_18smem_ptr_flag_bitsILi16EEENSU_INS5_IJNSA_ILi8EEESH_EEENS5_IJSH_SD_EEEEEEEvNS4_8identityES12_NS13_IS15_S17_NSU_INS5_IJSH_S18_EEENS5_IJSD_SH_EEEEEEEvS1D_EENS_8epilogue10collective18CollectiveEpilogueINS1J_23Sm100TmaWarpSpecializedILi4ELi2ELi16ELb1ELb0EEEJNS5_IJSH_SG_SH_EEENS5_IJNSU_ISH_SD_EENSU_INS5_IJNSA_ILi16EEESC_EEES1F_EEEEESJ_SK_SJ_SK_NS1J_6fusion15FusionCallbacksIS1N_NS1U_17LinearCombinationISJ_fSJ_fLNS_15FloatRoundStyleE2EEES1O_S1T_JEEENS4_5SM1004TMEM4LOAD26SM100_TMEM_LOAD_32dp32b16xENS4_13SM90_TMA_LOADENS13_INS14_ILi1ELi4ELi3EEES17_NSU_INS5_IJS18_S1Q_EEENS5_IJS1Q_SD_EEEEEEENS4_39AutoVectorizingCopyWithAssumedAlignmentILi128EEENS4_14SM90_TMA_STOREES29_S2B_S2B_EEEvvEEEEvNT_6ParamsE)
        .other          _ZN7cutlass13device_kernelINS_4gemm6kernel13GemmUniversalIN4cute5tupleIJiiiiEEENS1_10collective13CollectiveMmaINS1_35MainloopSm100TmaUmmaWarpSpecializedILi7ELi2ELi4ENS5_IJNS4_1CILi4EEENSA_ILi2EEENSA_ILi1EEEEEEEENS5_IJNSA_ILi128EEESG_NSA_ILi64EEEEEENS_6half_tENS5_IJlSD_lEEESJ_NS5_IJSD_llEEENS4_8TiledMMAINS4_8MMA_AtomIJNS4_26SM100_MMA_F16BF16_2x1SM_SSISJ_SJ_fLi128ELi128ELNS4_4UMMA5MajorE0ELSQ_1ELNSP_7ScaleInE0ELSR_0EEEEEENS4_6LayoutINS5_IJSD_SD_SD_EEENS5_IJNSA_ILi0EEESW_SW_EEEEENS5_IJNS4_10UnderscoreESZ_SZ_EEEEENS4_28SM100_TMA_2SM_LOAD_MULTICASTENS4_14ComposedLayoutINS4_7SwizzleILi3ELi4ELi3EEENS4_18smem_ptr_flag_bitsILi16EEENSU_INS5_IJNSA_ILi8EEESH_EEENS5_IJSH_SD_EEEEEEEvNS4_8identityES12_NS13_IS15_S17_NSU_INS5_IJSH_S18_EEENS5_IJSD_SH_EEEEEEEvS1D_EENS_8epilogue10collective18CollectiveEpilogueINS1J_23Sm100TmaWarpSpecializedILi4ELi2ELi16ELb1ELb0EEEJNS5_IJSH_SG_SH_EEENS5_IJNSU_ISH_SD_EENSU_INS5_IJNSA_ILi16EEESC_EEES1F_EEEEESJ_SK_SJ_SK_NS1J_6fusion15FusionCallbacksIS1N_NS1U_17LinearCombinationISJ_fSJ_fLNS_15FloatRoundStyleE2EEES1O_S1T_JEEENS4_5SM1004TMEM4LOAD26SM100_TMEM_LOAD_32dp32b16xENS4_13SM90_TMA_LOADENS13_INS14_ILi1ELi4ELi3EEES17_NSU_INS5_IJS18_S1Q_EEENS5_IJS1Q_SD_EEEEEEENS4_39AutoVectorizingCopyWithAssumedAlignmentILi128EEENS4_14SM90_TMA_STOREES29_S2B_S2B_EEEvvEEEEvNT_6ParamsE,@"STO_CUDA_ENTRY STV_DEFAULT"
_ZN7cutlass13device_kernelINS_4gemm6kernel13GemmUniversalIN4cute5tupleIJiiiiEEENS1_10collective13CollectiveMmaINS1_35MainloopSm100TmaUmmaWarpSpecializedILi7ELi2ELi4ENS5_IJNS4_1CILi4EEENSA_ILi2EEENSA_ILi1EEEEEEEENS5_IJNSA_ILi128EEESG_NSA_ILi64EEEEEENS_6half_tENS5_IJlSD_lEEESJ_NS5_IJSD_llEEENS4_8TiledMMAINS4_8MMA_AtomIJNS4_26SM100_MMA_F16BF16_2x1SM_SSISJ_SJ_fLi128ELi128ELNS4_4UMMA5MajorE0ELSQ_1ELNSP_7ScaleInE0ELSR_0EEEEEENS4_6LayoutINS5_IJSD_SD_SD_EEENS5_IJNSA_ILi0EEESW_SW_EEEEENS5_IJNS4_10UnderscoreESZ_SZ_EEEEENS4_28SM100_TMA_2SM_LOAD_MULTICASTENS4_14ComposedLayoutINS4_7SwizzleILi3ELi4ELi3EEENS4_18smem_ptr_flag_bitsILi16EEENSU_INS5_IJNSA_ILi8EEESH_EEENS5_IJSH_SD_EEEEEEEvNS4_8identityES12_NS13_IS15_S17_NSU_INS5_IJSH_S18_EEENS5_IJSD_SH_EEEEEEEvS1D_EENS_8epilogue10collective18CollectiveEpilogueINS1J_23Sm100TmaWarpSpecializedILi4ELi2ELi16ELb1ELb0EEEJNS5_IJSH_SG_SH_EEENS5_IJNSU_ISH_SD_EENSU_INS5_IJNSA_ILi16EEESC_EEES1F_EEEEESJ_SK_SJ_SK_NS1J_6fusion15FusionCallbacksIS1N_NS1U_17LinearCombinationISJ_fSJ_fLNS_15FloatRoundStyleE2EEES1O_S1T_JEEENS4_5SM1004TMEM4LOAD26SM100_TMEM_LOAD_32dp32b16xENS4_13SM90_TMA_LOADENS13_INS14_ILi1ELi4ELi3EEES17_NSU_INS5_IJS18_S1Q_EEENS5_IJS1Q_SD_EEEEEEENS4_39AutoVectorizingCopyWithAssumedAlignmentILi128EEENS4_14SM90_TMA_STOREES29_S2B_S2B_EEEvvEEEEvNT_6ParamsE:
[----:B------:R-:W1:Y:S01]  /*0000*/  LDC R1, c[0x0][0x37c] ;  /* 0x0000df00ff017b82 */ /* 0x000e620000000800 */
[----:B------:R-:W2:Y:S01]  /*0010*/  S2R R61, SR_TID.X ;  /* 0x00000000003d7919 */ /* 0x000ea20000002100 */
[----:B------:R-:W3:Y:S06]  /*0020*/  LDCU.64 UR8, c[0x0][0x890] ;  /* 0x00011200ff0877ac */ /* 0x000eec0008000a00 */
[----:B------:R-:W4:Y:S01]  /*0030*/  S2UR UR47, SR_CgaCtaId ;  /* 0x00000000002f79c3 */ /* 0x000f220000008800 */
[----:B------:R-:W-:Y:S02]  /*0040*/  PRMT R50, RZ, 0x7610, R50 ;  /* 0x00007610ff327816 */ /* 0x000fe40000000032 */
[----:B------:R-:W-:-:S02]  /*0050*/  ELECT P0, URZ, PT ;  /* 0x0000000000ff782f */ /* 0x000fc40003800000 */
[----:B---3--:R-:W-:-:S04]  /*0060*/  ISETP.NE.U32.AND P1, PT, RZ, UR8, PT ;  /* 0x00000008ff007c0c */ /* 0x008fc8000bf25070 */
[----:B------:R-:W-:Y:S01]  /*0070*/  ISETP.NE.AND.EX P2, PT, RZ, UR9, PT, P1 ;  /* 0x00000009ff007c0c */ /* 0x000fe2000bf45310 */
[----:B----4-:R-:W-:Y:S02]  /*0080*/  ULOP3.LUT UR46, UR47, 0x1, URZ, 0xc0, !UPT ;  /* 0x000000012f2e7892 */ /* 0x010fe4000f8ec0ff */
[----:B------:R-:W-:Y:S01]  /*0090*/  ULOP3.LUT UR48, UR47, 0x1, URZ, 0x3c, !UPT ;  /* 0x000000012f307892 */ /* 0x000fe2000f8e3cff */
[----:B--2---:R-:W-:-:S05]  /*00a0*/  SHF.R.U32.HI R51, RZ, 0x5, R61 ;  /* 0x00000005ff337819 */ /* 0x004fca000001163d */
[----:B------:R-:W2:Y:S02]  /*00b0*/  SHFL.IDX PT, R0, R51, RZ, 0x1f ;  /* 0x00001fff33007589 */ /* 0x000ea400000e0000 */
[----:B--2---:R-:W-:Y:S02]  /*00c0*/  R2UR UR25, R0 ;  /* 0x00000000001972ca */ /* 0x004fe400000e0000 */
[----:B-1----:R-:W-:Y:S05]  /*00d0*/  @P2 BRA `(.L_x_0) ;  /* 0x0000000000302947 */ /* 0x002fea0003800000 */
[----:B------:R-:W1:Y:S02]  /*00e0*/  LDCU.64 UR4, c[0x0][0x888] ;  /* 0x00011100ff0477ac */ /* 0x000e640008000a00 */
[----:B-1----:R-:W-:-:S04]  /*00f0*/  UISETP.NE.U32.AND UP0, UPT, UR4, URZ, UPT ;  /* 0x000000ff0400728c */ /* 0x002fc8000bf05070 */
[----:B------:R-:W-:-:S09]  /*0100*/  UISETP.NE.AND.EX UP0, UPT, UR5, URZ, UPT, UP0 ;  /* 0x000000ff0500728c */ /* 0x000fd2000bf05300 */
[----:B------:R-:W-:Y:S05]  /*0110*/  BRA.U !UP0, `(.L_x_1) ;  /* 0x0000000108147547 */ /* 0x000fea000b800000 */
[----:B------:R-:W1:Y:S01]  /*0120*/  LDC.64 R2, c[0x0][0x888] ;  /* 0x00022200ff027b82 */ /* 0x000e620000000a00 */
[----:B------:R-:W1:Y:S02]  /*0130*/  LDCU.64 UR4, c[0x0][0x358] ;  /* 0x00006b00ff0477ac */ /* 0x000e640008000a00 */
[----:B-1----:R1:W5:Y:S01]  /*0140*/  LDG.E R27, desc[UR4][R2.64] ;  /* 0x00000004021b7981 */ /* 0x002362000c1e1900 */
[----:B------:R-:W-:Y:S01]  /*0150*/  HFMA2 R50, -RZ, RZ, 0, 5.9604644775390625e-08 ;  /* 0x00000001ff327431 */ /* 0x000fe200000001ff */
[----:B------:R-:W-:Y:S05]  /*0160*/  BRA `(.L_x_0) ;  /* 0x00000000000c7947 */ /* 0x000fea0003800000 */
.L_x_1:
[----:B------:R-:W1:Y:S01]  /*0170*/  LDCU UR4, c[0x0][0x880] ;  /* 0x00011000ff0477ac */ /* 0x000e620008000800 */
[----:B------:R-:W-:Y:S01]  /*0180*/  HFMA2 R50, -RZ, RZ, 0, 5.9604644775390625e-08 ;  /* 0x00000001ff327431 */ /* 0x000fe200000001ff */
[----:B-1----:R-:W-:-:S07]  /*0190*/  MOV R27, UR4 ;  /* 0x00000004001b7c02 */ /* 0x002fce0008000f00 */
.L_x_0:
[----:B------:R-:W2:Y:S02]  /*01a0*/  LDCU.64 UR4, c[0x0][0x8b0] ;  /* 0x00011600ff0477ac */ /* 0x000ea40008000a00 */
[----:B--2---:R-:W-:-:S04]  /*01b0*/  UISETP.NE.U32.AND UP0, UPT, UR4, URZ, UPT ;  /* 0x000000ff0400728c */ /* 0x004fc8000bf05070 */
[----:B------:R-:W-:-:S09]  /*01c0*/  UISETP.NE.AND.EX UP0, UPT, UR5, URZ, UPT, UP0 ;  /* 0x000000ff0500728c */ /* 0x000fd2000bf05300 */
[----:B------:R-:W-:Y:S05]  /*01d0*/  BRA.U UP0, `(.L_x_2) ;  /* 0x0000000100287547 */ /* 0x000fea000b800000 */
[----:B------:R-:W2:Y:S02]  /*01e0*/  LDCU.64 UR4, c[0x0][0x8a8] ;  /* 0x00011500ff0477ac */ /* 0x000ea40008000a00 */
[----:B--2---:R-:W-:-:S04]  /*01f0*/  UISETP.NE.U32.AND UP0, UPT, UR4, URZ, UPT ;  /* 0x000000ff0400728c */ /* 0x004fc8000bf05070 */
[----:B------:R-:W-:-:S09]  /*0200*/  UISETP.NE.AND.EX UP0, UPT, UR5, URZ, UPT, UP0 ;  /* 0x000000ff0500728c */ /* 0x000fd2000bf05300 */
[----:B------:R-:W-:Y:S05]  /*0210*/  BRA.U !UP0, `(.L_x_3) ;  /* 0x0000000108107547 */ /* 0x000fea000b800000 */
[----:B------:R-:W2:Y:S01]  /*0220*/  LDC.64 R24, c[0x0][0x8a8] ;  /* 0x00022a00ff187b82 */ /* 0x000ea20000000a00 */
[----:B------:R-:W2:Y:S02]  /*0230*/  LDCU.64 UR4, c[0x0][0x358] ;  /* 0x00006b00ff0477ac */ /* 0x000ea40008000a00 */
[----:B--2---:R2:W5:Y:S01]  /*0240*/  LDG.E R24, desc[UR4][R24.64] ;  /* 0x0000000418187981 */ /* 0x004562000c1e1900 */
[----:B------:R-:W-:Y:S05]  /*0250*/  BRA `(.L_x_2) ;  /* 0x0000000000087947 */ /* 0x000fea0003800000 */
.L_x_3:
[----:B------:R-:W2:Y:S02]  /*0260*/  LDCU UR4, c[0x0][0x8a0] ;  /* 0x00011400ff0477ac */ /* 0x000ea40008000800 */
[----:B--2---:R-:W-:Y:S02]  /*0270*/  MOV R24, UR4 ;  /* 0x0000000400187c02 */ /* 0x004fe40008000f00 */
.L_x_2:
[----:B------:R-:W-:Y:S01]  /*0280*/  IMAD.U32 R0, RZ, RZ, UR25 ;  /* 0x00000019ff007e24 */ /* 0x000fe2000f8e00ff */
[----:B------:R-:W-:Y:S04]  /*0290*/  BSSY.RECONVERGENT B0, `(.L_x_4) ;  /* 0x000000c000007945 */ /* 0x000fe80003800200 */
[C---:B------:R-:W-:Y:S02]  /*02a0*/  ISETP.NE.OR P3, PT, R0.reuse, 0x1, !P0 ;  /* 0x000000010000780c */ /* 0x040fe40004765670 */
[----:B------:R-:W-:-:S11]  /*02b0*/  ISETP.NE.OR P2, PT, R0, 0x3, !P0 ;  /* 0x000000030000780c */ /* 0x000fd60004745670 */
[----:B------:R-:W-:Y:S05]  /*02c0*/  @P3 BRA `(.L_x_5) ;  /* 0x0000000000203947 */ /* 0x000fea0003800000 */
[----:B------:R-:W3:Y:S02]  /*02d0*/  LDCU.64 UR4, c[0x0][0x348] ;  /* 0x00006900ff0477ac */ /* 0x000ee40008000a00 */
[----:B---3--:R-:W-:Y:S02]  /*02e0*/  UIADD3 UR6, UP1, UPT, UR4, 0x80, URZ ;  /* 0x0000008004067890 */ /* 0x008fe4000ff3e0ff */
[----:B------:R-:W-:Y:S02]  /*02f0*/  UIADD3 UR4, UP0, UPT, UR4, 0x180, URZ ;  /* 0x0000018004047890 */ /* 0x000fe4000ff1e0ff */
[----:B------:R-:W-:Y:S02]  /*0300*/  UIADD3.X UR7, UPT, UPT, URZ, UR5, URZ, UP1, !UPT ;  /* 0x00000005ff077290 */ /* 0x000fe40008ffe4ff */
[----:B------:R-:W-:-:S07]  /*0310*/  UIADD3.X UR5, UPT, UPT, URZ, UR5, URZ, UP0, !UPT ;  /* 0x00000005ff057290 */ /* 0x000fce00087fe4ff */
[----:B------:R3:W-:Y:S02]  /*0320*/  UTMACCTL.PF [UR6] ;  /* 0x00000000060079b9 */ /* 0x0007e40008040000 */
[----:B------:R3:W-:Y:S02]  /*0330*/  UTMACCTL.PF [UR4] ;  /* 0x00000000040079b9 */ /* 0x0007e40008040000 */
[----:B---3--:R-:W-:Y:S01]  /*0340*/  NOP ;  /* 0x0000000000007918 */ /* 0x008fe20000000000 */
.L_x_5:
[----:B------:R-:W-:Y:S05]  /*0350*/  BSYNC.RECONVERGENT B0 ;  /* 0x0000000000007941 */ /* 0x000fea0003800200 */
.L_x_4:
[----:B------:R-:W-:Y:S04]  /*0360*/  BSSY.RECONVERGENT B0, `(.L_x_6) ;  /* 0x000000a000007945 */ /* 0x000fe80003800200 */
        /* <DEDUP_REMOVED lines=9> */
.L_x_7:
[----:B------:R-:W-:Y:S05]  /*0400*/  BSYNC.RECONVERGENT B0 ;  /* 0x0000000000007941 */ /* 0x000fea0003800200 */
.L_x_6:
[----:B------:R-:W3:Y:S01]  /*0410*/  LDCU.64 UR4, c[0x0][0x888] ;  /* 0x00011100ff0477ac */ /* 0x000ee20008000a00 */
[----:B------:R-:W-:Y:S01]  /*0420*/  ISETP.NE.AND.EX P1, PT, RZ, UR9, PT, P1 ;  /* 0x00000009ff007c0c */ /* 0x000fe2000bf25310 */
[----:B------:R-:W-:Y:S01]  /*0430*/  UPLOP3.LUT UP5, UPT, UPT, UPT, UPT, 0x80, 0x8 ;  /* 0x000000000008789c */ /* 0x000fe20003faf070 */
[----:B---3--:R-:W-:-:S04]  /*0440*/  ISETP.NE.U32.AND P2, PT, RZ, UR4, PT ;  /* 0x00000004ff007c0c */ /* 0x008fc8000bf45070 */
[----:B------:R-:W-:-:S13]  /*0450*/  ISETP.NE.AND.EX P2, PT, RZ, UR5, PT, P2 ;  /* 0x00000005ff007c0c */ /* 0x000fda000bf45320 */
[----:B------:R-:W-:Y:S05]  /*0460*/  @P2 BRA P1, `(.L_x_8) ;  /* 0x0000000000282947 */ /* 0x000fea0000800000 */
[----:B------:R-:W-:Y:S01]  /*0470*/  UISETP.NE.U32.AND UP0, UPT, UR8, URZ, UPT ;  /* 0x000000ff0800728c */ /* 0x000fe2000bf05070 */
[----:B-----5:R-:W-:Y:S01]  /*0480*/  FSETP.NEU.AND P1, PT, R27, RZ, PT ;  /* 0x000000ff1b00720b */ /* 0x020fe20003f2d000 */
[----:B------:R-:W-:Y:S02]  /*0490*/  UISETP.NE.U32.AND UP2, UPT, UR4, URZ, UPT ;  /* 0x000000ff0400728c */ /* 0x000fe4000bf45070 */
[----:B------:R-:W-:Y:S02]  /*04a0*/  UISETP.NE.AND.EX UP1, UPT, UR9, URZ, UPT, UP0 ;  /* 0x000000ff0900728c */ /* 0x000fe4000bf25300 */
[----:B------:R-:W-:-:S04]  /*04b0*/  UISETP.NE.AND.EX UP0, UPT, UR5, URZ, UPT, UP2 ;  /* 0x000000ff0500728c */ /* 0x000fc8000bf05320 */
[----:B------:R-:W-:-:S04]  /*04c0*/  USEL UR4, URZ, 0xffffffff, UP0 ;  /* 0xffffffffff047887 */ /* 0x000fc80008000000 */
[----:B------:R-:W-:Y:S01]  /*04d0*/  VOTEU.ANY UP0, P1 ;  /* 0x0000000000ff7886 */ /* 0x000fe20000800100 */
[----:B------:R-:W-:-:S04]  /*04e0*/  @!UP1 USEL UR4, URZ, 0xffffffff, UP0 ;  /* 0xffffffffff049887 */ /* 0x000fc80008000000 */
[----:B------:R-:W-:-:S04]  /*04f0*/  ULOP3.LUT UR4, UR4, 0x1, URZ, 0xc0, !UPT ;  /* 0x0000000104047892 */ /* 0x000fc8000f8ec0ff */
[----:B------:R-:W-:-:S11]  /*0500*/  UISETP.NE.U32.AND UP5, UPT, UR4, 0x1, UPT ;  /* 0x000000010400788c */ /* 0x000fd6000bfa5070 */
.L_x_8:
[----:B------:R-:W3:Y:S01]  /*0510*/  SHFL.IDX PT, R0, R51, RZ, 0x1f ;  /* 0x00001fff33007589 */ /* 0x000ee200000e0000 */
[----:B------:R-:W-:-:S04]  /*0520*/  UISETP.NE.AND UP0, UPT, UR25, 0x2, UPT ;  /* 0x000000021900788c */ /* 0x000fc8000bf05270 */
[----:B------:R-:W-:Y:S02]  /*0530*/  UISETP.EQ.AND UP1, UPT, UR46, URZ, !UP0 ;  /* 0x000000ff2e00728c */ /* 0x000fe4000c722270 */
[----:B------:R-:W-:-:S04]  /*0540*/  USEL UR52, URZ, 0x1, UP0 ;  /* 0x00000001ff347887 */ /* 0x000fc80008000000 */
[----:B------:R-:W-:Y:S02]  /*0550*/  PLOP3.LUT P3, PT, P0, PT, UP1, 0x80, 0x8 ;  /* 0x000000000008781c */ /* 0x000fe4000076f018 */
[----:B---3--:R-:W-:-:S13]  /*0560*/  ISETP.NE.AND P1, PT, R0, RZ, PT ;  /* 0x000000ff0000720c */ /* 0x008fda0003f25270 */
[----:B------:R-:W-:Y:S05]  /*0570*/  @P1 BRA `(.L_x_9) ;  /* 0x00000000006c1947 */ /* 0x000fea0003800000 */
[----:B------:R-:W-:Y:S01]  /*0580*/  UMOV UR4, 0x400 ;  /* 0x0000040000047882 */ /* 0x000fe20000000000 */
[----:B------:R-:W-:Y:S01]  /*0590*/  UMOV UR8, 0x1 ;  /* 0x0000000100087882 */ /* 0x000fe20000000000 */
[----:B------:R-:W-:Y:S01]  /*05a0*/  UMOV UR6, 0x3 ;  /* 0x0000000300067882 */ /* 0x000fe20000000000 */
[----:B------:R-:W-:Y:S02]  /*05b0*/  ULEA UR4, UR47, UR4, 0x18 ;  /* 0x000000042f047291 */ /* 0x000fe4000f8ec0ff */
[----:B------:R-:W-:-:S04]  /*05c0*/  UIADD3 UR8, UPT, UPT, -UR8, 0x100000, URZ ;  /* 0x0010000008087890 */ /* 0x000fc8000fffe1ff */
[----:B------:R-:W-:Y:S02]  /*05d0*/  USHF.L.U32 UR9, UR8, 0xb, URZ ;  /* 0x0000000b08097899 */ /* 0x000fe400080006ff */
[----:B------:R-:W-:Y:S02]  /*05e0*/  USHF.L.U32 UR8, UR8, 0x1, URZ ;  /* 0x0000000108087899 */ /* 0x000fe400080006ff */
[----:B------:R-:W-:-:S04]  /*05f0*/  UIADD3 UR6, UPT, UPT, -UR6, 0x100000, URZ ;  /* 0x0010000006067890 */ /* 0x000fc8000fffe1ff */
[----:B------:R-:W-:Y:S02]  /*0600*/  USHF.L.U32 UR7, UR6, 0xb, URZ ;  /* 0x0000000b06077899 */ /* 0x000fe400080006ff */
[----:B------:R-:W-:Y:S01]  /*0610*/  USHF.L.U32 UR6, UR6, 0x1, URZ ;  /* 0x0000000106067899 */ /* 0x000fe200080006ff */
[----:B------:R-:W-:Y:S01]  /*0620*/  ELECT P1, URZ, PT ;  /* 0x0000000000ff782f */ /* 0x000fe20003820000 */
[----:B------:R-:W3:Y:S02]  /*0630*/  FENCE.VIEW.ASYNC.S ;  /* 0x00000000000073c6 */ /* 0x000ee40000000000 */
[----:B---3--:R3:W4:Y:S08]  /*0640*/  SYNCS.EXCH.64 URZ, [UR4], UR8 ;  /* 0x0000000804ff75b2 */ /* 0x0087300008000100 */
[----:B------:R3:W1:Y:S01]  /*0650*/  SYNCS.EXCH.64 URZ, [UR4+0x38], UR6 ;  /* 0x0000380604ff75b2 */ /* 0x0006620008000100 */
        /* <DEDUP_REMOVED lines=12> */
[----:B------:R-:W-:Y:S01]  /*0720*/  NOP ;  /* 0x0000000000007918 */ /* 0x000fe20000000000 */
.L_x_9:
[----:B------:R-:W2:Y:S01]  /*0730*/  SHFL.IDX PT, R0, R51, RZ, 0x1f ;  /* 0x00001fff33007589 */ /* 0x000ea200000e0000 */
[----:B------:R-:W-:Y:S01]  /*0740*/  NOP ;  /* 0x0000000000007918 */ /* 0x000fe20000000000 */
[----:B--2---:R-:W-:-:S13]  /*0750*/  ISETP.NE.AND P1, PT, R0, 0x1, PT ;  /* 0x000000010000780c */ /* 0x004fda0003f25270 */
[----:B------:R-:W-:Y:S05]  /*0760*/  @P1 BRA `(.L_x_10) ;  /* 0x0000000000541947 */ /* 0x000fea0003800000 */
[----:B---3--:R-:W-:Y:S01]  /*0770*/  UMOV UR4, 0x400 ;  /* 0x0000040000047882 */ /* 0x008fe20000000000 */
        /* <DEDUP_REMOVED lines=10> */
[----:B------:R-:W2:Y:S02]  /*0820*/  FENCE.VIEW.ASYNC.S ;  /* 0x00000000000073c6 */ /* 0x000ea40000000000 */
[----:B--2---:R2:W3:Y:S08]  /*0830*/  SYNCS.EXCH.64 URZ, [UR4+0x70], UR8 ;  /* 0x0000700804ff75b2 */ /* 0x0044f00008000100 */
        /* <DEDUP_REMOVED lines=8> */
.L_x_10:
[----:B------:R-:W4:Y:S01]  /*08c0*/  SHFL.IDX PT, R0, R51, RZ, 0x1f ;  /* 0x00001fff33007589 */ /* 0x000f2200000e0000 */
[----:B------:R-:W-:Y:S01]  /*08d0*/  NOP ;  /* 0x0000000000007918 */ /* 0x000fe20000000000 */
[----:B----4-:R-:W-:-:S13]  /*08e0*/  ISETP.NE.AND P1, PT, R0, 0x3, PT ;  /* 0x000000030000780c */ /* 0x010fda0003f25270 */
[----:B------:R-:W-:Y:S05]  /*08f0*/  @P1 BRA `(.L_x_11) ;  /* 0x00000000002c1947 */ /* 0x000fea0003800000 */
[----:B--23--:R-:W-:Y:S01]  /*0900*/  UMOV UR6, 0x400 ;  /* 0x0000040000067882 */ /* 0x00cfe20000000000 */
[----:B------:R-:W-:Y:S01]  /*0910*/  UMOV UR4, 0x20 ;  /* 0x0000002000047882 */ /* 0x000fe20000000000 */
[----:B------:R-:W-:Y:S02]  /*0920*/  ULEA UR6, UR47, UR6, 0x18 ;  /* 0x000000062f067291 */ /* 0x000fe4000f8ec0ff */
[----:B------:R-:W-:-:S04]  /*0930*/  UIADD3 UR4, UPT, UPT, -UR4, 0x100000, URZ ;  /* 0x0010000004047890 */ /* 0x000fc8000fffe1ff */
[----:B------:R-:W-:Y:S02]  /*0940*/  USHF.L.U32 UR5, UR4, 0xb, URZ ;  /* 0x0000000b04057899 */ /* 0x000fe400080006ff */
[----:B------:R-:W-:Y:S01]  /*0950*/  USHF.L.U32 UR4, UR4, 0x1, URZ ;  /* 0x0000000104047899 */ /* 0x000fe200080006ff */
[----:B------:R-:W-:Y:S01]  /*0960*/  ELECT P1, URZ, PT ;  /* 0x0000000000ff782f */ /* 0x000fe20003820000 */
[----:B------:R-:W2:Y:S10]  /*0970*/  FENCE.VIEW.ASYNC.S ;  /* 0x00000000000073c6 */ /* 0x000eb40000000000 */
[----:B--2---:R4:W2:Y:S01]  /*0980*/  SYNCS.EXCH.64 URZ, [UR6+0xb0], UR4 ;  /* 0x0000b00406ff75b2 */ /* 0x0048a20008000100 */
[----:B------:R4:W3:Y:S02]  /*0990*/  SYNCS.EXCH.64 URZ, [UR6+0xb8], UR4 ;  /* 0x0000b80406ff75b2 */ /* 0x0008e40008000100 */
[----:B----4-:R-:W-:Y:S01]  /*09a0*/  NOP ;  /* 0x0000000000007918 */ /* 0x010fe20000000000 */
.L_x_11:
[----:B------:R-:W4:Y:S01]  /*09b0*/  SHFL.IDX PT, R0, R51, RZ, 0x1f ;  /* 0x00001fff33007589 */ /* 0x000f2200000e0000 */
[----:B------:R-:W-:Y:S01]  /*09c0*/  NOP ;  /* 0x0000000000007918 */ /* 0x000fe20000000000 */
[----:B----4-:R-:W-:-:S13]  /*09d0*/  ISETP.NE.AND P1, PT, R0, 0x4, PT ;  /* 0x000000040000780c */ /* 0x010fda0003f25270 */
[----:B------:R-:W-:Y:S05]  /*09e0*/  @P1 BRA `(.L_x_12) ;  /* 0x0000000000481947 */ /* 0x000fea0003800000 */
[----:B--23--:R-:W-:Y:S01]  /*09f0*/  UMOV UR4, 0x720 ;  /* 0x0000072000047882 */ /* 0x00cfe20000000000 */
[----:B------:R-:W-:Y:S01]  /*0a00*/  UMOV UR6, 0x400 ;  /* 0x0000040000067882 */ /* 0x000fe20000000000 */
[----:B------:R-:W-:Y:S01]  /*0a10*/  USEL UR4, UR4, 0x620, UP5 ;  /* 0x0000062004047887 */ /* 0x000fe2000a800000 */
        /* <DEDUP_REMOVED lines=10> */
[----:B--2---:R4:W2:Y:S08]  /*0ac0*/  SYNCS.EXCH.64 URZ, [UR6+0xc0], UR8 ;  /* 0x0000c00806ff75b2 */ /* 0x0048b00008000100 */
[----:B------:R4:W3:Y:S01]  /*0ad0*/  SYNCS.EXCH.64 URZ, [UR6+0xd0], UR4 ;  /* 0x0000d00406ff75b2 */ /* 0x0008e20008000100 */
[----:B------:R4:W1:Y:S01]  /*0ae0*/  SYNCS.EXCH.64 URZ, [UR6+0xc8], UR8 ;  /* 0x0000c80806ff75b2 */ /* 0x0008620008000100 */
[----:B------:R4:W1:Y:S02]  /*0af0*/  SYNCS.EXCH.64 URZ, [UR6+0xd8], UR4 ;  /* 0x0000d80406ff75b2 */ /* 0x0008640008000100 */
[----:B----4-:R-:W-:Y:S01]  /*0b00*/  NOP ;  /* 0x0000000000007918 */ /* 0x010fe20000000000 */
.L_x_12:
[----:B------:R-:W4:Y:S01]  /*0b10*/  SHFL.IDX PT, R0, R51, RZ, 0x1f ;  /* 0x00001fff33007589 */ /* 0x000f2200000e0000 */
[----:B------:R-:W-:Y:S01]  /*0b20*/  NOP ;  /* 0x0000000000007918 */ /* 0x000fe20000000000 */
[----:B----4-:R-:W-:-:S13]  /*0b30*/  ISETP.NE.AND P1, PT, R0, 0x5, PT ;  /* 0x000000050000780c */ /* 0x010fda0003f25270 */
[----:B------:R-:W-:Y:S05]  /*0b40*/  @P1 BRA `(.L_x_13) ;  /* 0x0000000000541947 */ /* 0x000fea0003800000 */
[----:B--23--:R-:W-:Y:S01]  /*0b50*/  UMOV UR4, 0x400 ;  /* 0x0000040000047882 */ /* 0x00cfe20000000000 */
        /* <DEDUP_REMOVED lines=14> */
[----:B------:R4:W1:Y:S01]  /*0c40*/  SYNCS.EXCH.64 URZ, [UR4+0x108], UR8 ;  /* 0x0001080804ff75b2 */ /* 0x0008620008000100 */
[----:B------:R4:W1:Y:S01]  /*0c50*/  SYNCS.EXCH.64 URZ, [UR4+0xf0], UR6 ;  /* 0x0000f00604ff75b2 */ /* 0x0008620008000100 */
[----:B------:R4:W1:Y:S01]  /*0c60*/  SYNCS.EXCH.64 URZ, [UR4+0x110], UR8 ;  /* 0x0001100804ff75b2 */ /* 0x0008620008000100 */
[----:B------:R4:W1:Y:S01]  /*0c70*/  SYNCS.EXCH.64 URZ, [UR4+0xf8], UR6 ;  /* 0x0000f80604ff75b2 */ /* 0x0008620008000100 */
[----:B------:R4:W1:Y:S02]  /*0c80*/  SYNCS.EXCH.64 URZ, [UR4+0x118], UR8 ;  /* 0x0001180804ff75b2 */ /* 0x0008640008000100 */
[----:B----4-:R-:W-:Y:S01]  /*0c90*/  NOP ;  /* 0x0000000000007918 */ /* 0x010fe20000000000 */
.L_x_13:
[----:B------:R-:W4:Y:S01]  /*0ca0*/  SHFL.IDX PT, R0, R51, RZ, 0x1f ;  /* 0x00001fff33007589 */ /* 0x000f2200000e0000 */
[----:B------:R-:W-:Y:S01]  /*0cb0*/  ISETP.NE.OR P0, PT, RZ, UR25, !P0 ;  /* 0x00000019ff007c0c */ /* 0x000fe2000c705670 */
        /* <DEDUP_REMOVED lines=12> */
[----:B------:R4:W3:Y:S01]  /*0d80*/  SYNCS.EXCH.64 URZ, [UR4+0x130], UR6 ;  /* 0x0001300604ff75b2 */ /* 0x0008e20008000100 */
[----:B------:R4:W1:Y:S01]  /*0d90*/  SYNCS.EXCH.64 URZ, [UR4+0x128], UR6 ;  /* 0x0001280604ff75b2 */ /* 0x0008620008000100 */
[----:B------:R4:W1:Y:S02]  /*0da0*/  SYNCS.EXCH.64 URZ, [UR4+0x138], UR6 ;  /* 0x0001380604ff75b2 */ /* 0x0008640008000100 */
[----:B----4-:R-:W-:Y:S01]  /*0db0*/  NOP ;  /* 0x0000000000007918 */ /* 0x010fe20000000000 */
.L_x_14:
[----:B------:R-:W-:Y:S01]  /*0dc0*/  VOTEU.ALL UP0, P0 ;  /* 0x0000000000ff7886 */ /* 0x000fe20000000000 */
[----:B--23--:R-:W-:Y:S01]  /*0dd0*/  UMOV UR4, 0x20 ;  /* 0x0000002000047882 */ /* 0x00cfe20000000000 */
[----:B------:R-:W2:Y:S01]  /*0de0*/  LDCU UR34, c[0x0][0x36c] ;  /* 0x00006d80ff2277ac */ /* 0x000ea20008000800 */
[----:B------:R-:W-:Y:S01]  /*0df0*/  NOP ;  /* 0x0000000000007918 */ /* 0x000fe20000000000 */
[----:B------:R-:W-:Y:S01]  /*0e00*/  LOP3.LUT R0, R61, 0x1f, RZ, 0xc0, !PT ;  /* 0x0000001f3d007812 */ /* 0x000fe200078ec0ff */
[----:B------:R-:W-:Y:S01]  /*0e10*/  @!UP0 UMOV UR6, 0x400 ;  /* 0x0000040000068882 */ /* 0x000fe20000000000 */
[----:B------:R-:W-:-:S04]  /*0e20*/  @!UP0 UIADD3 UR4, UPT, UPT, -UR4, 0x100000, URZ ;  /* 0x0010000004048890 */ /* 0x000fc8000fffe1ff */
[----:B------:R-:W-:Y:S02]  /*0e30*/  @!UP0 USHF.L.U32 UR5, UR4, 0xb, URZ ;  /* 0x0000000b04058899 */ /* 0x000fe400080006ff */
[----:B------:R-:W-:Y:S02]  /*0e40*/  @!UP0 USHF.L.U32 UR4, UR4, 0x1, URZ ;  /* 0x0000000104048899 */ /* 0x000fe400080006ff */
[----:B------:R-:W-:Y:S01]  /*0e50*/  @!UP0 ULEA UR6, UR47, UR6, 0x18 ;  /* 0x000000062f068291 */ /* 0x000fe2000f8ec0ff */
[----:B------:R-:W-:Y:S01]  /*0e60*/  VOTEU.ALL UP0, P0 ;  /* 0x0000000000ff7886 */ /* 0x000fe20000000000 */
[----:B------:R-:W-:Y:S02]  /*0e70*/  UISETP.NE.AND UP6, UPT, UR25, URZ, UPT ;  /* 0x000000ff1900728c */ /* 0x000fe4000bfc5270 */
[----:B--2---:R-:W-:Y:S01]  /*0e80*/  UISETP.EQ.U32.AND UP1, UPT, UR34, 0x1, UPT ;  /* 0x000000012200788c */ /* 0x004fe2000bf22070 */
[----:B------:R-:W2:Y:S07]  /*0e90*/  FENCE.VIEW.ASYNC.S ;  /* 0x00000000000073c6 */ /* 0x000eae0000000000 */
[----:B--2---:R2:W3:Y:S01]  /*0ea0*/  @!UP0 SYNCS.EXCH.64 URZ, [UR6+0x140], UR4 ;  /* 0x0001400406ff85b2 */ /* 0x0044e20008000100 */
[----:B------:R-:W-:Y:S05]  /*0eb0*/  BRA.U !UP1, `(.L_x_15) ;  /* 0x0000000109087547 */ /* 0x000fea000b800000 */
[----:B-1-3--:R-:W-:Y:S01]  /*0ec0*/  UCGABAR_ARV ;  /* 0x00000000000079c7 */ /* 0x00afe20008000000 */
[----:B------:R-:W-:Y:S05]  /*0ed0*/  BRA `(.L_x_16) ;  /* 0x0000000000047947 */ /* 0x000fea0003800000 */
.L_x_15:
[----:B-1-3--:R-:W-:Y:S01]  /*0ee0*/  NOP ;  /* 0x0000000000007918 */ /* 0x00afe20000000000 */
.L_x_16:
[----:B------:R-:W1:Y:S01]  /*0ef0*/  S2UR UR20, SR_CTAID.Y ;  /* 0x00000000001479c3 */ /* 0x000e620000002600 */
[----:B------:R-:W-:-:S05]  /*0f00*/  CS2R.32 R52, SR_CgaSize ;  /* 0x0000000000347805 */ /* 0x000fca0000008a00 */
[----:B------:R-:W-:-:S05]  /*0f10*/  IMAD R52, R52, -0xa0, RZ ;  /* 0xffffff6034347824 */ /* 0x000fca00078e02ff */
[----:B--2---:R-:W-:-:S14]  /*0f20*/  R2UR UR4, R52 ;  /* 0x00000000340472ca */ /* 0x004fdc00000e0000 */
[----:B------:R-:W2:Y:S01]  /*0f30*/  LDCU UR4, c[0x0][UR4+0x2b4] ;  /* 0x00005680040477ac */ /* 0x000ea20008000800 */
[----:B------:R-:W-:-:S05]  /*0f40*/  CS2R.32 R52, SR_CgaSize ;  /* 0x0000000000347805 */ /* 0x000fca0000008a00 */
[----:B------:R-:W-:-:S05]  /*0f50*/  IMAD R52, R52, -0xa0, RZ ;  /* 0xffffff6034347824 */ /* 0x000fca00078e02ff */
[----:B------:R-:W-:-:S14]  /*0f60*/  R2UR UR5, R52 ;  /* 0x00000000340572ca */ /* 0x000fdc00000e0000 */
[----:B------:R-:W3:Y:S01]  /*0f70*/  LDCU UR5, c[0x0][UR5+0x2b0] ;  /* 0x00005600050577ac */ /* 0x000ee20008000800 */
[----:B------:R-:W4:Y:S01]  /*0f80*/  S2UR UR28, SR_CTAID.X ;  /* 0x00000000001c79c3 */ /* 0x000f220000002500 */
[----:B------:R-:W-:-:S05]  /*0f90*/  CS2R.32 R52, SR_CgaSize ;  /* 0x0000000000347805 */ /* 0x000fca0000008a00 */
[----:B------:R-:W-:-:S05]  /*0fa0*/  IMAD R52, R52, -0xa0, RZ ;  /* 0xffffff6034347824 */ /* 0x000fca00078e02ff */
[----:B------:R-:W-:-:S14]  /*0fb0*/  R2UR UR8, R52 ;  /* 0x00000000340872ca */ /* 0x000fdc00000e0000 */
[----:B------:R-:W3:Y:S01]  /*0fc0*/  LDCU UR8, c[0x0][UR8+0x2a4] ;  /* 0x00005480080877ac */ /* 0x000ee20008000800 */
[----:B------:R-:W-:-:S05]  /*0fd0*/  CS2R.32 R52, SR_CgaSize ;  /* 0x0000000000347805 */ /* 0x000fca0000008a00 */
[----:B------:R-:W-:-:S05]  /*0fe0*/  IMAD R52, R52, -0xa0, RZ ;  /* 0xffffff6034347824 */ /* 0x000fca00078e02ff */
[----:B------:R-:W-:-:S14]  /*0ff0*/  R2UR UR63, R52 ;  /* 0x00000000343f72ca */ /* 0x000fdc00000e0000 */
[----:B------:R-:W3:Y:S01]  /*1000*/  LDCU UR63, c[0x0][UR63+0x2a0] ;  /* 0x000054003f3f77ac */ /* 0x000ee20008000800 */
[----:B------:R-:W-:Y:S02]  /*1010*/  USHF.L.U32 UR27, UR47, 0x9, URZ ;  /* 0x000000092f1b7899 */ /* 0x000fe400080006ff */
[----:B------:R-:W-:Y:S02]  /*1020*/  USHF.L.U32 UR11, UR47, 0x3, URZ ;  /* 0x000000032f0b7899 */ /* 0x000fe400080006ff */
[----:B------:R-:W-:Y:S02]  /*1030*/  USHF.L.U32 UR26, UR47, 0xa, URZ ;  /* 0x0000000a2f1a7899 */ /* 0x000fe400080006ff */
[----:B------:R-:W-:Y:S01]  /*1040*/  USHF.L.U32 UR29, UR47, 0x4, URZ ;  /* 0x000000042f1d7899 */ /* 0x000fe200080006ff */
[----:B-1----:R-:W-:Y:S01]  /*1050*/  I2FP.F32.U32 R2, UR20 ;  /* 0x0000001400027c45 */ /* 0x002fe20008201000 */
[----:B------:R-:W-:Y:S01]  /*1060*/  UMOV UR12, 0x11 ;  /* 0x00000011000c7882 */ /* 0x000fe20000000000 */
[----:B------:R-:W-:Y:S01]  /*1070*/  UMOV UR13, 0x5 ;  /* 0x00000005000d7882 */ /* 0x000fe20000000000 */
[----:B------:R-:W1:Y:S02]  /*1080*/  LDCU UR30, c[0x0][0xb24] ;  /* 0x00016480ff1e77ac */ /* 0x000e640008000800 */
[----:B--2---:R-:W-:Y:S01]  /*1090*/  FMUL R2, R2, UR4 ;  /* 0x0000000402027c20 */ /* 0x004fe20008400000 */
[----:B------:R-:W-:Y:S01]  /*10a0*/  ULOP3.LUT UR4, UR46, 0x4, UR47, 0xf8, !UPT ;  /* 0x000000042e047892 */ /* 0x000fe2000f8ef82f */
[----:B----4-:R-:W-:Y:S01]  /*10b0*/  I2FP.F32.U32 R3, UR28 ;  /* 0x0000001c00037c45 */ /* 0x010fe20008201000 */
[----:B------:R-:W2:Y:S03]  /*10c0*/  LDCU UR45, c[0x0][0xb24] ;  /* 0x00016480ff2d77ac */ /* 0x000ea60008000800 */
[----:B------:R-:W4:Y:S01]  /*10d0*/  F2I.U32.TRUNC.NTZ R2, R2 ;  /* 0x0000000200027305 */ /* 0x000f22000020f000 */
[----:B---3--:R-:W-:Y:S01]  /*10e0*/  FMUL R3, R3, UR5 ;  /* 0x0000000503037c20 */ /* 0x008fe20008400000 */
[----:B------:R-:W-:-:S02]  /*10f0*/  UISETP.GT.U32.AND UP0, UPT, UR4, 0xffff, UPT ;  /* 0x0000ffff0400788c */ /* 0x000fc4000bf04070 */
[----:B------:R-:W-:Y:S02]  /*1100*/  ULOP3.LUT UR5, UR47, 0x3, URZ, 0xc0, !UPT ;  /* 0x000000032f057892 */ /* 0x000fe4000f8ec0ff */
[----:B------:R-:W-:Y:S02]  /*1110*/  USEL UR21, UR4, 0xffff, !UP0 ;  /* 0x0000ffff04157887 */ /* 0x000fe4000c000000 */
[----:B------:R-:W3:Y:S01]  /*1120*/  F2I.U32.TRUNC.NTZ R3, R3 ;  /* 0x0000000300037305 */ /* 0x000ee2000020f000 */
[----:B------:R-:W-:Y:S01]  /*1130*/  UISETP.GT.U32.AND UP1, UPT, UR5, 0xffff, UPT ;  /* 0x0000ffff0500788c */ /* 0x000fe2000bf24070 */
[----:B------:R-:W1:Y:S01]  /*1140*/  LDCU UR33, c[0x0][0xb30] ;  /* 0x00016600ff2177ac */ /* 0x000e620008000800 */
[----:B----4-:R-:W-:Y:S02]  /*1150*/  R2UR UR7, R2 ;  /* 0x00000000020772ca */ /* 0x010fe400000e0000 */
[----:B------:R-:W-:Y:S01]  /*1160*/  USEL UR24, UR5, 0xffff, !UP1 ;  /* 0x0000ffff05187887 */ /* 0x000fe2000c800000 */
[----:B------:R-:W-:Y:S01]  /*1170*/  PRMT R2, RZ, 0x7610, R2 ;  /* 0x00007610ff027816 */ /* 0x000fe20000000002 */
[----:B------:R-:W-:Y:S01]  /*1180*/  USHF.L.U32 UR49, UR28, 0x6, URZ ;  /* 0x000000061c317899 */ /* 0x000fe200080006ff */
[----:B---3--:R-:W-:-:S02]  /*1190*/  R2UR UR6, R3 ;  /* 0x00000000030672ca */ /* 0x008fc400000e0000 */
[----:B------:R-:W-:-:S06]  /*11a0*/  PRMT R3, RZ, 0x7610, R3 ;  /* 0x00007610ff037816 */ /* 0x000fcc0000000003 */
[----:B------:R-:W-:-:S04]  /*11b0*/  UIADD3 UR4, UPT, UPT, -UR7, URZ, URZ ;  /* 0x000000ff07047290 */ /* 0x000fc8000fffe1ff */
[----:B------:R-:W-:Y:S02]  /*11c0*/  UIMAD UR4, UR8, UR4, UR20 ;  /* 0x00000004080472a4 */ /* 0x000fe4000f8e0214 */
[----:B------:R-:W-:-:S04]  /*11d0*/  UIADD3 UR5, UPT, UPT, -UR6, URZ, URZ ;  /* 0x000000ff06057290 */ /* 0x000fc8000fffe1ff */
[----:B------:R-:W-:Y:S01]  /*11e0*/  IMAD.U32 R52, RZ, RZ, UR4 ;  /* 0x00000004ff347e24 */ /* 0x000fe2000f8e00ff */
[----:B------:R-:W-:Y:S01]  /*11f0*/  UIMAD UR63, UR63, UR5, UR28 ;  /* 0x000000053f3f72a4 */ /* 0x000fe2000f8e021c */
[----:B-12---:R-:W-:Y:S11]  /*1200*/  BRA.U UP6, `(.L_x_17) ;  /* 0x0000000106687547 */ /* 0x006ff6000b800000 */
[----:B------:R-:W-:Y:S01]  /*1210*/  R2UR UR14, R52 ;  /* 0x00000000340e72ca */ /* 0x000fe200000e0000 */
[----:B------:R-:W-:Y:S02]  /*1220*/  ULOP3.LUT UR4, UR63, 0x2, URZ, 0x3c, !UPT ;  /* 0x000000023f047892 */ /* 0x000fe4000f8e3cff */
[----:B------:R-:W-:-:S10]  /*1230*/  ULOP3.LUT UR10, UR63, 0xfffffffe, URZ, 0xc0, !UPT ;  /* 0xfffffffe3f0a7892 */ /* 0x000fd4000f8ec0ff */
[----:B------:R-:W-:Y:S02]  /*1240*/  UISETP.NE.AND UP0, UPT, UR14, URZ, UPT ;  /* 0x000000ff0e00728c */ /* 0x000fe4000bf05270 */
[----:B------:R-:W-:Y:S02]  /*1250*/  UISETP.NE.AND UP2, UPT, UR14, 0x1, UPT ;  /* 0x000000010e00788c */ /* 0x000fe4000bf45270 */
[----:B------:R-:W-:Y:S02]  /*1260*/  UISETP.GT.U32.AND UP4, UPT, UR63, 0x1, UP0 ;  /* 0x000000013f00788c */ /* 0x000fe40008784070 */
[----:B------:R-:W-:Y:S02]  /*1270*/  UISETP.GT.U32.AND UP3, UPT, UR63, 0x1, UP2 ;  /* 0x000000013f00788c */ /* 0x000fe40009764070 */
[----:B------:R-:W-:Y:S02]  /*1280*/  UISETP.GT.U32.AND UP1, UPT, UR4, 0x1, UP0 ;  /* 0x000000010400788c */ /* 0x000fe40008724070 */
[----:B------:R-:W-:-:S02]  /*1290*/  UISETP.GT.U32.AND UP0, UPT, UR4, 0x1, UP2 ;  /* 0x000000010400788c */ /* 0x000fc40009704070 */
[----:B------:R-:W-:Y:S02]  /*12a0*/  USEL UR6, URZ, 0x1, UP4 ;  /* 0x00000001ff067887 */ /* 0x000fe4000a000000 */
[----:B------:R-:W-:Y:S02]  /*12b0*/  USEL UR5, URZ, 0x10, UP3 ;  /* 0x00000010ff057887 */ /* 0x000fe40009800000 */
[----:B------:R-:W-:Y:S02]  /*12c0*/  USEL UR4, URZ, 0x2, UP4 ;  /* 0x00000002ff047887 */ /* 0x000fe4000a000000 */
[----:B------:R-:W-:Y:S02]  /*12d0*/  USEL UR9, URZ, 0x20, UP3 ;  /* 0x00000020ff097887 */ /* 0x000fe40009800000 */
[----:B------:R-:W-:Y:S02]  /*12e0*/  USEL UR8, URZ, 0x4, UP1 ;  /* 0x00000004ff087887 */ /* 0x000fe40008800000 */
[----:B------:R-:W-:-:S02]  /*12f0*/  UIADD3 UR4, UPT, UPT, UR4, UR5, UR6 ;  /* 0x0000000504047290 */ /* 0x000fc4000fffe006 */
[----:B------:R-:W-:Y:S02]  /*1300*/  USEL UR6, URZ, 0x8, UP1 ;  /* 0x00000008ff067887 */ /* 0x000fe40008800000 */
[----:B------:R-:W-:Y:S02]  /*1310*/  USEL UR7, URZ, 0x40, UP0 ;  /* 0x00000040ff077887 */ /* 0x000fe40008000000 */
[----:B------:R-:W-:Y:S02]  /*1320*/  UIADD3 UR5, UPT, UPT, UR8, UR9, UR4 ;  /* 0x0000000908057290 */ /* 0x000fe4000fffe004 */
[----:B------:R-:W-:Y:S02]  /*1330*/  ULEA UR4, UR14, UR10, 0x2 ;  /* 0x0000000a0e047291 */ /* 0x000fe4000f8e10ff */
[----:B------:R-:W-:Y:S02]  /*1340*/  USEL UR8, URZ, 0x80, UP0 ;  /* 0x00000080ff087887 */ /* 0x000fe40008000000 */
[----:B------:R-:W-:-:S03]  /*1350*/  UIADD3 UR5, UPT, UPT, UR6, UR7, UR5 ;  /* 0x0000000706057290 */ /* 0x000fc6000fffe005 */
[----:B------:R-:W-:Y:S01]  /*1360*/  UMOV UR6, 0x3 ;  /* 0x0000000300067882 */ /* 0x000fe20000000000 */
[----:B------:R-:W-:Y:S02]  /*1370*/  UIADD3 UR5, UPT, UPT, UR5, UR8, URZ ;  /* 0x0000000805057290 */ /* 0x000fe4000fffe0ff */
[----:B------:R-:W-:-:S04]  /*1380*/  USHF.L.U32 UR4, UR6, UR4, URZ ;  /* 0x0000000406047299 */ /* 0x000fc800080006ff */
[----:B------:R-:W-:Y:S02]  /*1390*/  MOV R3, UR5 ;  /* 0x0000000500037c02 */ /* 0x000fe40008000f00 */
[----:B------:R-:W-:-:S07]  /*13a0*/  IMAD.U32 R2, RZ, RZ, UR4 ;  /* 0x00000004ff027e24 */ /* 0x000fce000f8e00ff */
.L_x_17:
[----:B------:R-:W1:Y:S01]  /*13b0*/  S2UR UR36, SR_CTAID.Z ;  /* 0x00000000002479c3 */ /* 0x000e620000002700 */
[----:B------:R-:W-:Y:S02]  /*13c0*/  UISETP.GE.AND UP0, UPT, UR30, 0x1, UPT ;  /* 0x000000011e00788c */ /* 0x000fe4000bf06270 */
[----:B------:R-:W-:Y:S02]  /*13d0*/  ULOP3.LUT UR24, UR24, 0xffff, URZ, 0xc0, !UPT ;  /* 0x0000ffff18187892 */ /* 0x000fe4000f8ec0ff */
[----:B------:R-:W-:Y:S02]  /*13e0*/  ULOP3.LUT UR21, UR21, 0xffff, URZ, 0xc0, !UPT ;  /* 0x0000ffff15157892 */ /* 0x000fe4000f8ec0ff */
[----:B------:R-:W-:Y:S02]  /*13f0*/  UISETP.NE.AND UP3, UPT, UR25, 0x2, UPT ;  /* 0x000000021900788c */ /* 0x000fe4000bf65270 */
[----:B------:R-:W-:Y:S02]  /*1400*/  ULOP3.LUT UR27, UR27, 0x800, URZ, 0xc0, !UPT ;  /* 0x000008001b1b7892 */ /* 0x000fe4000f8ec0ff */
[----:B------:R-:W-:-:S02]  /*1410*/  ULOP3.LUT UR32, UR11, 0x20, URZ, 0xc0, !UPT ;  /* 0x000000200b207892 */ /* 0x000fc4000f8ec0ff */
[----:B------:R-:W-:Y:S02]  /*1420*/  ULOP3.LUT UR26, UR26, 0x800, URZ, 0xc0, !UPT ;  /* 0x000008001a1a7892 */ /* 0x000fe4000f8ec0ff */
[----:B------:R-:W-:Y:S02]  /*1430*/  ULOP3.LUT UR29, UR29, 0x20, URZ, 0xc0, !UPT ;  /* 0x000000201d1d7892 */ /* 0x000fe4000f8ec0ff */
[----:B------:R-:W-:Y:S02]  /*1440*/  ULOP3.LUT UR49, UR49, 0x40, URZ, 0xc0, !UPT ;  /* 0x0000004031317892 */ /* 0x000fe4000f8ec0ff */
[----:B------:R-:W-:Y:S02]  /*1450*/  USHF.L.U32 UR24, UR12, UR24, URZ ;  /* 0x000000180c187299 */ /* 0x000fe400080006ff */
[----:B------:R-:W-:Y:S01]  /*1460*/  USHF.L.U32 UR21, UR13, UR21, URZ ;  /* 0x000000150d157299 */ /* 0x000fe200080006ff */
[----:B------:R-:W-:Y:S11]  /*1470*/  BRA.U !UP0, `(.L_x_18) ;  /* 0x0000000108d47547 */ /* 0x000ff6000b800000 */
[----:B------:R-:W2:Y:S01]  /*1480*/  LDCU.128 UR12, c[0x0][0xb10] ;  /* 0x00016200ff0c77ac */ /* 0x000ea20008000c00 */
[----:B------:R-:W3:Y:S01]  /*1490*/  LDCU UR6, c[0x0][0x370] ;  /* 0x00006e00ff0677ac */ /* 0x000ee20008000800 */
[----:B------:R-:W4:Y:S01]  /*14a0*/  LDCU UR5, c[0x0][0x374] ;  /* 0x00006e80ff0577ac */ /* 0x000f220008000800 */
[----:B------:R-:W1:Y:S01]  /*14b0*/  LDCU UR31, c[0x0][0xb0c] ;  /* 0x00016180ff1f77ac */ /* 0x000e620008000800 */
[----:B------:R-:W1:Y:S01]  /*14c0*/  LDCU UR7, c[0x0][0xb20] ;  /* 0x00016400ff0777ac */ /* 0x000e620008000800 */
[----:B------:R-:W1:Y:S01]  /*14d0*/  LDCU.64 UR8, c[0x0][0xb28] ;  /* 0x00016500ff0877ac */ /* 0x000e620008000a00 */
[----:B--2---:R-:W-:Y:S02]  /*14e0*/  UISETP.NE.AND UP0, UPT, UR14, 0x1, UPT ;  /* 0x000000010e00788c */ /* 0x004fe4000bf05270 */
[----:B----4-:R-:W-:Y:S02]  /*14f0*/  UIMAD.WIDE.U32 UR10, UR5, UR15, URZ ;  /* 0x0000000f050a72a5 */ /* 0x010fe4000f8e00ff */
[----:B---3--:R-:W-:-:S02]  /*1500*/  UIMAD.WIDE.U32 UR18, UR6, UR12, URZ ;  /* 0x0000000c061272a5 */ /* 0x008fc4000f8e00ff */
[----:B-1----:R-:W-:Y:S02]  /*1510*/  UISETP.NE.AND UP1, UPT, UR31, 0x1, UPT ;  /* 0x000000011f00788c */ /* 0x002fe4000bf25270 */
[----:B------:R-:W-:Y:S01]  /*1520*/  UISETP.NE.AND UP2, UPT, UR30, 0x1, UPT ;  /* 0x000000011e00788c */ /* 0x000fe2000bf45270 */
[----:B------:R-:W-:Y:S02]  /*1530*/  UMOV UR10, UR11 ;  /* 0x0000000b000a7c82 */ /* 0x000fe40008000000 */
[----:B------:R-:W-:Y:S01]  /*1540*/  UMOV UR18, UR19 ;  /* 0x0000001300127c82 */ /* 0x000fe20008000000 */
[----:B------:R-:W-:Y:S02]  /*1550*/  @UP0 USHF.R.U32.HI UR5, URZ, UR7, UR10 ;  /* 0x00000007ff050299 */ /* 0x000fe4000801160a */
[----:B------:R-:W-:Y:S02]  /*1560*/  UIMAD.WIDE.U32 UR22, UR20, UR15, URZ ;  /* 0x0000000f141672a5 */ /* 0x000fe4000f8e00ff */
[----:B------:R-:W-:-:S02]  /*1570*/  UIMAD.WIDE.U32 UR10, UR5, UR8, URZ ;  /* 0x00000008050a72a5 */ /* 0x000fc4000f8e00ff */
[----:B------:R-:W-:Y:S02]  /*1580*/  @UP1 USHF.R.U32.HI UR6, URZ, UR13, UR18 ;  /* 0x0000000dff061299 */ /* 0x000fe40008011612 */
[----:B------:R-:W-:Y:S02]  /*1590*/  UIMAD.WIDE.U32 UR16, UR28, UR12, URZ ;  /* 0x0000000c1c1072a5 */ /* 0x000fe4000f8e00ff */
[----:B------:R-:W-:Y:S01]  /*15a0*/  UIMAD.WIDE.U32 UR18, UR6, UR8, URZ ;  /* 0x00000008061272a5 */ /* 0x000fe2000f8e00ff */
[----:B------:R-:W-:Y:S01]  /*15b0*/  UMOV UR4, UR23 ;  /* 0x0000001700047c82 */ /* 0x000fe20008000000 */
[----:B------:R-:W-:Y:S01]  /*15c0*/  UMOV UR10, UR11 ;  /* 0x0000000b000a7c82 */ /* 0x000fe20008000000 */
[----:B------:R-:W-:Y:S02]  /*15d0*/  USHF.R.U32.HI UR4, URZ, UR7, UR4 ;  /* 0x00000007ff047299 */ /* 0x000fe40008011604 */
[----:B------:R-:W-:Y:S01]  /*15e0*/  @UP2 USHF.R.U32.HI UR5, URZ, UR9, UR10 ;  /* 0x00000009ff052299 */ /* 0x000fe2000801160a */
[----:B------:R-:W-:Y:S01]  /*15f0*/  UMOV UR16, UR17 ;  /* 0x0000001100107c82 */ /* 0x000fe20008000000 */
[----:B------:R-:W-:Y:S01]  /*1600*/  UMOV UR18, UR19 ;  /* 0x0000001300127c82 */ /* 0x000fe20008000000 */
[----:B------:R-:W-:-:S02]  /*1610*/  USHF.R.U32.HI UR13, URZ, UR13, UR16 ;  /* 0x0000000dff0d7299 */ /* 0x000fc40008011610 */
[----:B------:R-:W-:Y:S02]  /*1620*/  USEL UR4, UR20, UR4, !UP0 ;  /* 0x0000000414047287 */ /* 0x000fe4000c000000 */
[----:B------:R-:W-:Y:S02]  /*1630*/  @UP2 USHF.R.U32.HI UR6, URZ, UR9, UR18 ;  /* 0x00000009ff062299 */ /* 0x000fe40008011612 */
[----:B------:R-:W-:Y:S02]  /*1640*/  UIMAD UR7, UR5, UR30, URZ ;  /* 0x0000001e050772a4 */ /* 0x000fe4000f8e02ff */
[----:B------:R-:W-:Y:S02]  /*1650*/  USEL UR5, UR28, UR13, !UP1 ;  /* 0x0000000d1c057287 */ /* 0x000fe4000c800000 */
[----:B------:R-:W-:Y:S02]  /*1660*/  UIMAD UR12, UR6, UR30, URZ ;  /* 0x0000001e060c72a4 */ /* 0x000fe4000f8e02ff */
[----:B------:R-:W-:-:S02]  /*1670*/  UISETP.GE.AND UP0, UPT, UR4, UR7, UPT ;  /* 0x000000070400728c */ /* 0x000fc4000bf06270 */
[----:B------:R-:W-:Y:S02]  /*1680*/  UIMAD.WIDE.U32 UR10, UR4, UR8, URZ ;  /* 0x00000008040a72a5 */ /* 0x000fe4000f8e00ff */
[----:B------:R-:W-:Y:S02]  /*1690*/  UISETP.GE.OR UP0, UPT, UR5, UR12, UP0 ;  /* 0x0000000c0500728c */ /* 0x000fe40008706670 */
[----:B------:R-:W-:Y:S02]  /*16a0*/  UIMAD.WIDE.U32 UR12, UR5, UR8, URZ ;  /* 0x00000008050c72a5 */ /* 0x000fe4000f8e00ff */
[----:B------:R-:W-:Y:S01]  /*16b0*/  UIADD3 UR10, UPT, UPT, -UR4, URZ, URZ ;  /* 0x000000ff040a7290 */ /* 0x000fe2000fffe1ff */
[----:B------:R-:W-:Y:S01]  /*16c0*/  UMOV UR8, UR11 ;  /* 0x0000000b00087c82 */ /* 0x000fe20008000000 */
[----:B------:R-:W-:Y:S02]  /*16d0*/  UIADD3 UR11, UPT, UPT, -UR5, URZ, URZ ;  /* 0x000000ff050b7290 */ /* 0x000fe4000fffe1ff */
[----:B------:R-:W-:-:S03]  /*16e0*/  USHF.R.U32.HI UR8, URZ, UR9, UR8 ;  /* 0x00000009ff087299 */ /* 0x000fc60008011608 */
[----:B------:R-:W-:Y:S01]  /*16f0*/  @!UP0 UMOV UR7, UR13 ;  /* 0x0000000d00078c82 */ /* 0x000fe20008000000 */
[----:B------:R-:W-:Y:S02]  /*1700*/  UIMAD UR20, UR14, UR10, UR20 ;  /* 0x0000000a0e1472a4 */ /* 0x000fe4000f8e0214 */
[----:B------:R-:W-:Y:S02]  /*1710*/  USEL UR8, UR4, UR8, !UP2 ;  /* 0x0000000804087287 */ /* 0x000fe4000d000000 */
[----:B------:R-:W-:Y:S02]  /*1720*/  @!UP0 USHF.R.U32.HI UR7, URZ, UR9, UR7 ;  /* 0x00000009ff078299 */ /* 0x000fe40008011607 */
[----:B------:R-:W-:Y:S02]  /*1730*/  UIADD3 UR9, UPT, UPT, -UR8, URZ, URZ ;  /* 0x000000ff08097290 */ /* 0x000fe4000fffe1ff */
[----:B------:R-:W-:Y:S02]  /*1740*/  @!UP0 USEL UR7, UR5, UR7, !UP2 ;  /* 0x0000000705078287 */ /* 0x000fe4000d000000 */
[----:B------:R-:W-:-:S02]  /*1750*/  UIMAD UR9, UR30, UR9, UR4 ;  /* 0x000000091e0972a4 */ /* 0x000fc4000f8e0204 */
[----:B------:R-:W-:Y:S02]  /*1760*/  @!UP0 UIADD3 UR8, UPT, UPT, UR8, -UR7, URZ ;  /* 0x8000000708088290 */ /* 0x000fe4000fffe0ff */
[----:B------:R-:W-:Y:S02]  /*1770*/  @!UP0 UIMAD UR6, UR9, UR6, UR7 ;  /* 0x00000006090682a4 */ /* 0x000fe4000f8e0207 */
[----:B------:R-:W-:Y:S02]  /*1780*/  @!UP0 UIMAD UR4, UR8, UR30, UR5 ;  /* 0x0000001e080482a4 */ /* 0x000fe4000f8e0205 */
[----:B------:R-:W-:Y:S02]  /*1790*/  UIMAD UR28, UR31, UR11, UR28 ;  /* 0x0000000b1f1c72a4 */ /* 0x000fe4000f8e021c */
[----:B------:R-:W-:Y:S01]  /*17a0*/  UIMAD UR20, UR4, UR14, UR20 ;  /* 0x0000000e041472a4 */ /* 0x000fe2000f8e0214 */
[----:B------:R-:W-:Y:S02]  /*17b0*/  @!UP0 UMOV UR5, UR6 ;  /* 0x0000000600058c82 */ /* 0x000fe40008000000 */
[----:B------:R-:W-:-:S12]  /*17c0*/  UIMAD UR28, UR5, UR31, UR28 ;  /* 0x0000001f051c72a4 */ /* 0x000fd8000f8e021c */
.L_x_18:
[----:B------:R-:W-:-:S09]  /*17d0*/  UISETP.NE.AND UP0, UPT, UR33, 0x1, UPT ;  /* 0x000000012100788c */ /* 0x000fd2000bf05270 */
[----:B------:R-:W-:Y:S05]  /*17e0*/  BRA.U UP0, `(.L_x_19) ;  /* 0x0000000100447547 */ /* 0x000fea000b800000 */
[----:B------:R-:W2:Y:S01]  /*17f0*/  LDCU.128 UR8, c[0x0][0xb10] ;  /* 0x00016200ff0877ac */ /* 0x000ea20008000c00 */
[----:B------:R-:W3:Y:S01]  /*1800*/  LDCU UR12, c[0x0][0xb0c] ;  /* 0x00016180ff0c77ac */ /* 0x000ee20008000800 */
[----:B------:R-:W4:Y:S01]  /*1810*/  LDCU UR13, c[0x0][0xb20] ;  /* 0x00016400ff0d77ac */ /* 0x000f220008000800 */
[----:B--2---:R-:W-:Y:S02]  /*1820*/  UIMAD.WIDE.U32 UR6, UR28, UR8, URZ ;  /* 0x000000081c0672a5 */ /* 0x004fe4000f8e00ff */
[----:B------:R-:W-:Y:S02]  /*1830*/  UIMAD.WIDE.U32 UR4, UR20, UR11, URZ ;  /* 0x0000000b140472a5 */ /* 0x000fe4000f8e00ff */
[----:B---3--:R-:W-:Y:S02]  /*1840*/  UISETP.NE.AND UP1, UPT, UR12, 0x1, UPT ;  /* 0x000000010c00788c */ /* 0x008fe4000bf25270 */
[----:B------:R-:W-:Y:S01]  /*1850*/  UISETP.NE.AND UP0, UPT, UR10, 0x1, UPT ;  /* 0x000000010a00788c */ /* 0x000fe2000bf05270 */
[----:B------:R-:W-:-:S02]  /*1860*/  UMOV UR6, UR7 ;  /* 0x0000000700067c82 */ /* 0x000fc40008000000 */
[----:B------:R-:W-:Y:S01]  /*1870*/  UMOV UR4, UR5 ;  /* 0x0000000500047c82 */ /* 0x000fe20008000000 */
[----:B------:R-:W-:Y:S02]  /*1880*/  USHF.R.U32.HI UR9, URZ, UR9, UR6 ;  /* 0x00000009ff097299 */ /* 0x000fe40008011606 */
[----:B----4-:R-:W-:Y:S02]  /*1890*/  USHF.R.U32.HI UR4, URZ, UR13, UR4 ;  /* 0x0000000dff047299 */ /* 0x010fe40008011604 */
[----:B------:R-:W-:Y:S02]  /*18a0*/  USEL UR5, UR28, UR9, !UP1 ;  /* 0x000000091c057287 */ /* 0x000fe4000c800000 */
[----:B------:R-:W-:-:S04]  /*18b0*/  USEL UR4, UR20, UR4, !UP0 ;  /* 0x0000000414047287 */ /* 0x000fc8000c000000 */
[----:B------:R-:W-:Y:S02]  /*18c0*/  UIADD3 UR6, UPT, UPT, UR5, -UR4, URZ ;  /* 0x8000000405067290 */ /* 0x000fe4000fffe0ff */
[----:B------:R-:W-:Y:S02]  /*18d0*/  UIADD3 UR4, UPT, UPT, -UR5, UR4, URZ ;  /* 0x0000000405047290 */ /* 0x000fe4000fffe1ff */
[----:B------:R-:W-:Y:S02]  /*18e0*/  UIMAD UR20, UR6, UR10, UR20 ;  /* 0x0000000a061472a4 */ /* 0x000fe4000f8e0214 */
[----:B------:R-:W-:-:S12]  /*18f0*/  UIMAD UR28, UR4, UR12, UR28 ;  /* 0x0000000c041c72a4 */ /* 0x000fd8000f8e021c */
.L_x_19:
[----:B------:R-:W-:-:S09]  /*1900*/  UISETP.EQ.U32.AND UP0, UPT, UR34, 0x1, UPT ;  /* 0x000000012200788c */ /* 0x000fd2000bf02070 */
[----:B------:R-:W-:Y:S05]  /*1910*/  BRA.U !UP0, `(.L_x_20) ;  /* 0x00000001080c7547 */ /* 0x000fea000b800000 */
[----:B------:R-:W-:Y:S01]  /*1920*/  UCGABAR_WAIT ;  /* 0x0000000000007dc7 */ /* 0x000fe20008000000 */
[----:B------:R-:W-:Y:S01]  /*1930*/  CCTL.IVALL ;  /* 0x00000000ff00798f */ /* 0x000fe20002000000 */
[----:B------:R-:W-:Y:S05]  /*1940*/  BRA `(.L_x_21) ;  /* 0x0000000000047947 */ /* 0x000fea0003800000 */
.L_x_20:
[----:B------:R-:W-:Y:S06]  /*1950*/  BAR.SYNC.DEFER_BLOCKING 0x0 ;  /* 0x0000000000007b1d */ /* 0x000fec0000010000 */
.L_x_21:
[----:B------:R-:W-:Y:S05]  /*1960*/  BRA.U UP3, `(.L_x_22) ;  /* 0x00000015036c7547 */ /* 0x000fea000b800000 */
[----:B------:R-:W2:Y:S01]  /*1970*/  LDCU UR6, c[0x0][0x38c] ;  /* 0x00007180ff0677ac */ /* 0x000ea20008000800 */
[----:B------:R-:W-:Y:S01]  /*1980*/  PLOP3.LUT P1, PT, PT, PT, UP5, 0x80, 0x8 ;  /* 0x000000000008781c */ /* 0x000fe20003f2f058 */
[----:B------:R-:W-:Y:S01]  /*1990*/  IMAD.MOV.U32 R12, RZ, RZ, 0x1 ;  /* 0x00000001ff0c7424 */ /* 0x000fe200078e00ff */
[----:B------:R-:W-:Y:S02]  /*19a0*/  ISETP.NE.AND P2, PT, R0, RZ, P3 ;  /* 0x000000ff0000720c */ /* 0x000fe40001f45270 */
[----:B------:R-:W-:Y:S02]  /*19b0*/  CS2R R10, SRZ ;  /* 0x00000000000a7805 */ /* 0x000fe4000001ff00 */
[----:B------:R-:W-:Y:S01]  /*19c0*/  PLOP3.LUT P1, PT, P1, PT, PT, 0x8, 0x80 ;  /* 0x000000000080781c */ /* 0x000fe20000f2e170 */
[----:B------:R-:W-:Y:S01]  /*19d0*/  IMAD.MOV.U32 R9, RZ, RZ, RZ ;  /* 0x000000ffff097224 */ /* 0x000fe200078e00ff */
[----:B------:R-:W3:Y:S01]  /*19e0*/  LDCU UR41, c[0x0][0x370] ;  /* 0x00006e00ff2977ac */ /* 0x000ee20008000800 */
[----:B------:R-:W-:Y:S01]  /*19f0*/  IMAD.MOV.U32 R8, RZ, RZ, 0x1 ;  /* 0x00000001ff087424 */ /* 0x000fe200078e00ff */
[----:B------:R-:W4:Y:S01]  /*1a00*/  LDCU.64 UR30, c[0x0][0x348] ;  /* 0x00006900ff1e77ac */ /* 0x000f220008000a00 */
[----:B------:R-:W-:Y:S01]  /*1a10*/  UIADD3 UR46, UPT, UPT, UR49, UR32, URZ ;  /* 0x00000020312e7290 */ /* 0x000fe2000fffe0ff */
[----:B------:R-:W1:Y:S01]  /*1a20*/  LDCU UR40, c[0x0][0x374] ;  /* 0x00006e80ff2877ac */ /* 0x000e620008000800 */
[----:B--2---:R-:W-:-:S02]  /*1a30*/  UIADD3 UR5, UPT, UPT, UR6, 0x3f, URZ ;  /* 0x0000003f06057890 */ /* 0x004fc4000fffe0ff */
[----:B------:R-:W-:Y:S02]  /*1a40*/  UIADD3 UR50, UPT, UPT, UR6, 0x7e, URZ ;  /* 0x0000007e06327890 */ /* 0x000fe4000fffe0ff */
[----:B------:R-:W-:Y:S01]  /*1a50*/  USHF.R.S32.HI UR4, URZ, 0x1f, UR5 ;  /* 0x0000001fff047899 */ /* 0x000fe20008011405 */
[----:B------:R-:W-:-:S03]  /*1a60*/  UMOV UR7, URZ ;  /* 0x000000ff00077c82 */ /* 0x000fc60008000000 */
[----:B------:R-:W-:Y:S02]  /*1a70*/  ULEA.HI UR4, UR4, UR5, URZ, 0x6 ;  /* 0x0000000504047291 */ /* 0x000fe4000f8f30ff */
[----:B------:R-:W-:Y:S02]  /*1a80*/  UIADD3 UR5, UPT, UPT, UR6, -0x1, URZ ;  /* 0xffffffff06057890 */ /* 0x000fe4000fffe0ff */
[----:B------:R-:W-:Y:S02]  /*1a90*/  USHF.R.S32.HI UR43, URZ, 0x6, UR4 ;  /* 0x00000006ff2b7899 */ /* 0x000fe40008011404 */
[----:B------:R-:W-:Y:S02]  /*1aa0*/  UISETP.GE.U32.AND UP1, UPT, UR5, -0x7f, UPT ;  /* 0xffffff810500788c */ /* 0x000fe4000bf26070 */
[----:B------:R-:W-:-:S04]  /*1ab0*/  UISETP.LT.U32.AND UP0, UPT, UR43, 0x7, UPT ;  /* 0x000000072b00788c */ /* 0x000fc8000bf01070 */
[----:B------:R-:W-:Y:S02]  /*1ac0*/  USEL UR42, UR43, 0x7, UP0 ;  /* 0x000000072b2a7887 */ /* 0x000fe40008000000 */
[----:B------:R-:W-:Y:S02]  /*1ad0*/  UISETP.NE.AND UP0, UPT, UR25, URZ, UPT ;  /* 0x000000ff1900728c */ /* 0x000fe4000bf05270 */
[----:B------:R-:W-:Y:S02]  /*1ae0*/  UIADD3 UR4, UPT, UPT, UR42, -0x1, URZ ;  /* 0xffffffff2a047890 */ /* 0x000fe4000fffe0ff */
[----:B------:R-:W-:Y:S02]  /*1af0*/  @UP1 UIADD3 UR4, UPT, UPT, UR42, URZ, URZ ;  /* 0x000000ff2a041290 */ /* 0x000fe4000fffe0ff */
[----:B------:R-:W-:Y:S02]  /*1b00*/  USEL UR25, UR52, 0x2, UP0 ;  /* 0x0000000234197887 */ /* 0x000fe40008000000 */
[----:B------:R-:W-:-:S02]  /*1b10*/  UIADD3 UR48, UPT, UPT, UR43, -UR42, URZ ;  /* 0x8000002a2b307290 */ /* 0x000fc4000fffe0ff */
[----:B------:R-:W-:Y:S02]  /*1b20*/  UIADD3 UR37, UPT, UPT, UR4, 0x1, URZ ;  /* 0x0000000104257890 */ /* 0x000fe4000fffe0ff */
[----:B-1-34-:R-:W-:-:S12]  /*1b30*/  UIADD3 UR44, UPT, UPT, -UR4, URZ, URZ ;  /* 0x000000ff042c7290 */ /* 0x01afd8000fffe1ff */
.L_x_42:
[----:B------:R-:W-:Y:S01]  /*1b40*/  UISETP.NE.AND UP0, UPT, UR47, URZ, UPT ;  /* 0x000000ff2f00728c */ /* 0x000fe2000bf05270 */
[----:B------:R-:W1:Y:S08]  /*1b50*/  S2UR UR47, SR_CgaCtaId ;  /* 0x00000000002f79c3 */ /* 0x000e700000008800 */
[----:B------:R-:W-:Y:S05]  /*1b60*/  BRA.U UP0, `(.L_x_23) ;  /* 0x0000000100347547 */ /* 0x000fea000b800000 */
[----:B------:R-:W2:Y:S01]  /*1b70*/  S2R R0, SR_CgaCtaId ;  /* 0x0000000000007919 */ /* 0x000ea20000008800 */
[----:B------:R-:W-:-:S04]  /*1b80*/  MOV R2, 0x400 ;  /* 0x0000040000027802 */ /* 0x000fc80000000f00 */
[----:B--2---:R-:W-:Y:S02]  /*1b90*/  LEA R0, R0, R2, 0x18 ;  /* 0x0000000200007211 */ /* 0x004fe400078ec0ff */
[----:B------:R-:W-:-:S03]  /*1ba0*/  SHF.L.U32 R2, R8, 0x1f, RZ ;  /* 0x0000001f08027819 */ /* 0x000fc600000006ff */
[----:B------:R-:W-:-:S04]  /*1bb0*/  IMAD R0, R9, 0x8, R0 ;  /* 0x0000000809007824 */ /* 0x000fc800078e0200 */
[----:B------:R-:W2:Y:S02]  /*1bc0*/  SYNCS.PHASECHK.TRANS64.TRYWAIT P0, [R0+URZ+0x130], R2 ;  /* 0x00013002000075a7 */ /* 0x000ea400080011ff */
[----:B--2---:R-:W-:Y:S05]  /*1bd0*/  @!P0 BRA `(.L_x_24) ;  /* 0x00000074005c8947 */ /* 0x004fea0003800000 */
.L_x_152:
[----:B------:R-:W-:Y:S01]  /*1be0*/  VIADD R9, R9, 0x1 ;  /* 0x0000000109097836 */ /* 0x000fe20000000000 */
[----:B------:R2:W-:Y:S04]  /*1bf0*/  SYNCS.ARRIVE.TRANS64.A1T0 RZ, [R0+URZ+0x120], RZ ;  /* 0x000120ff00ff79a7 */ /* 0x0005e800081000ff */
[----:B------:R-:W-:-:S04]  /*1c00*/  ISETP.NE.AND P0, PT, R9, 0x2, PT ;  /* 0x000000020900780c */ /* 0x000fc80003f05270 */
[----:B------:R-:W-:Y:S02]  /*1c10*/  SEL R9, R9, RZ, P0 ;  /* 0x000000ff09097207 */ /* 0x000fe40000000000 */
[----:B--2---:R-:W-:-:S04]  /*1c20*/  SEL R0, RZ, 0x1, P0 ;  /* 0x00000001ff007807 */ /* 0x004fc80000000000 */
[----:B------:R-:W-:-:S07]  /*1c30*/  LOP3.LUT R8, R8, R0, RZ, 0x3c, !PT ;  /* 0x0000000008087212 */ /* 0x000fce00078e3cff */
.L_x_23:
[----:B------:R-:W-:Y:S01]  /*1c40*/  UMOV UR6, 0x400 ;  /* 0x0000040000067882 */ /* 0x000fe20000000000 */
[----:B------:R-:W-:Y:S01]  /*1c50*/  SHF.L.U32 R0, R12, 0x1f, RZ ;  /* 0x0000001f0c007819 */ /* 0x000fe200000006ff */
[----:B-1----:R-:W-:Y:S02]  /*1c60*/  ULEA UR6, UR47, UR6, 0x18 ;  /* 0x000000062f067291 */ /* 0x002fe4000f8ec0ff */
[----:B------:R-:W-:Y:S02]  /*1c70*/  UISETP.GE.U32.AND UP0, UPT, UR50, 0x7f, UPT ;  /* 0x0000007f3200788c */ /* 0x000fe4000bf06070 */
[----:B------:R-:W-:Y:S02]  /*1c80*/  ULEA UR4, UR7, UR6, 0x3 ;  /* 0x0000000607047291 */ /* 0x000fe4000f8e18ff */
[----:B------:R-:W-:Y:S01]  /*1c90*/  ULEA UR10, UR20, UR49, 0x7 ;  /* 0x00000031140a7291 */ /* 0x000fe2000f8e38ff */
[----:B------:R-:W-:-:S06]  /*1ca0*/  UMOV UR13, URZ ;  /* 0x000000ff000d7c82 */ /* 0x000fcc0008000000 */
[----:B------:R1:W2:Y:S01]  /*1cb0*/  SYNCS.PHASECHK.TRANS64.TRYWAIT P0, [UR4+0x38], R0 ;  /* 0x00003800ff0075a7 */ /* 0x0002a20008001104 */
[----:B------:R-:W-:-:S04]  /*1cc0*/  ULEA.HI UR4, UR28, UR28, URZ, 0x1 ;  /* 0x0000001c1c047291 */ /* 0x000fc8000f8f08ff */
[----:B------:R-:W-:-:S04]  /*1cd0*/  USHF.L.U32 UR4, UR4, 0x6, URZ ;  /* 0x0000000604047899 */ /* 0x000fc800080006ff */
[----:B------:R-:W-:-:S04]  /*1ce0*/  ULOP3.LUT UR35, UR4, 0xffffff80, URZ, 0xc0, !UPT ;  /* 0xffffff8004237892 */ /* 0x000fc8000f8ec0ff */
[----:B------:R-:W-:Y:S01]  /*1cf0*/  UIADD3 UR35, UPT, UPT, UR46, UR35, URZ ;  /* 0x000000232e237290 */ /* 0x000fe2000fffe0ff */
[----:B------:R-:W-:Y:S11]  /*1d00*/  BRA.U !UP0, `(.L_x_25) ;  /* 0x0000000108d87547 */ /* 0x000ff6000b800000 */
[----:B------:R-:W-:Y:S01]  /*1d10*/  UMOV UR18, UR44 ;  /* 0x0000002c00127c82 */ /* 0x000fe20008000000 */
[----:B------:R-:W-:Y:S01]  /*1d20*/  UMOV UR4, UR7 ;  /* 0x0000000700047c82 */ /* 0x000fe20008000000 */
[----:B------:R-:W-:Y:S01]  /*1d30*/  UMOV UR34, URZ ;  /* 0x000000ff00227c82 */ /* 0x000fe20008000000 */
[----:B------:R-:W-:-:S05]  /*1d40*/  UMOV UR11, UR29 ;  /* 0x0000001d000b7c82 */ /* 0x000fca0008000000 */
.L_x_31:
[----:B------:R-:W-:Y:S01]  /*1d50*/  ULEA UR33, UR4, UR6, 0x3 ;  /* 0x0000000604217291 */ /* 0x000fe2000f8e18ff */
[----:B------:R-:W-:Y:S01]  /*1d60*/  @P3 MOV R2, 0x8000 ;  /* 0x0000800000023802 */ /* 0x000fe20000000f00 */
[----:B--2-4-:R-:W-:Y:S10]  /*1d70*/  @P0 BRA `(.L_x_26) ;  /* 0x00000000000c0947 */ /* 0x014ff40003800000 */
[----:B------:R-:W-:-:S04]  /*1d80*/  SHF.L.U32 R3, R12, 0x1f, RZ ;  /* 0x0000001f0c037819 */ /* 0x000fc800000006ff */
[----:B------:R-:W2:Y:S02]  /*1d90*/  SYNCS.PHASECHK.TRANS64.TRYWAIT P0, [UR33+0x38], R3 ;  /* 0x00003803ff0075a7 */ /* 0x000ea40008001121 */
[----:B--2---:R-:W-:Y:S05]  /*1da0*/  @!P0 BRA `(.L_x_27) ;  /* 0x0000007000fc8947 */ /* 0x004fea0003800000 */
.L_x_26:
[----:B------:R2:W-:Y:S01]  /*1db0*/  @P3 SYNCS.ARRIVE.TRANS64 RZ, [UR33], R2 ;  /* 0x00000002ffff39a7 */ /* 0x0005e20008000021 */
[----:B------:R-:W-:Y:S02]  /*1dc0*/  ULOP3.LUT UR5, UR25, 0x2, URZ, 0xfc, !UPT ;  /* 0x0000000219057892 */ /* 0x000fe4000f8efcff */
[----:B------:R-:W-:Y:S02]  /*1dd0*/  UIADD3 UR18, UPT, UPT, UR18, 0x1, URZ ;  /* 0x0000000112127890 */ /* 0x000fe4000fffe0ff */
[----:B------:R-:W-:Y:S02]  /*1de0*/  UISETP.NE.AND UP0, UPT, UR5, 0x2, UPT ;  /* 0x000000020500788c */ /* 0x000fe4000bf05270 */
[----:B------:R-:W-:-:S07]  /*1df0*/  UISETP.NE.AND UP2, UPT, UR18, 0x1, UPT ;  /* 0x000000011200788c */ /* 0x000fce000bf45270 */
[----:B------:R-:W-:Y:S05]  /*1e00*/  BRA.U UP0, `(.L_x_28) ;  /* 0x0000000100047547 */ /* 0x000fea000b800000 */
[----:B------:R-:W-:Y:S05]  /*1e10*/  BPT.TRAP 0x1 ;  /* 0x000000040000795c */ /* 0x000fea0000300000 */
.L_x_28:
[----:B------:R-:W-:Y:S04]  /*1e20*/  BSSY.RECONVERGENT B0, `(.L_x_29) ;  /* 0x0000003000007945 */ /* 0x000fe80003800200 */
[----:B------:R-:W-:Y:S05]  /*1e30*/  @!P2 BRA `(.L_x_30) ;  /* 0x000000000004a947 */ /* 0x000fea0003800000 */
[----:B------:R-:W-:Y:S05]  /*1e40*/  BPT.TRAP 0x1 ;  /* 0x000000040000795c */ /* 0x000fea0000300000 */
.L_x_30:
[----:B------:R-:W-:Y:S05]  /*1e50*/  BSYNC.RECONVERGENT B0 ;  /* 0x0000000000007941 */ /* 0x000fea0003800200 */
.L_x_29:
[----:B------:R-:W-:Y:S02]  /*1e60*/  UIADD3 UR5, UPT, UPT, UR4, 0x1, URZ ;  /* 0x0000000104057890 */ /* 0x000fe4000fffe0ff */
[----:B------:R-:W-:Y:S02]  /*1e70*/  USHF.L.U32 UR4, UR4, 0xc, URZ ;  /* 0x0000000c04047899 */ /* 0x000fe400080006ff */
[----:B------:R-:W-:Y:S02]  /*1e80*/  UISETP.NE.AND UP0, UPT, UR5, 0x7, UPT ;  /* 0x000000070500788c */ /* 0x000fe4000bf05270 */
[----:B------:R-:W-:Y:S02]  /*1e90*/  ULOP3.LUT UR32, UR27, UR4, URZ, 0xfc, !UPT ;  /* 0x000000041b207292 */ /* 0x000fe4000f8efcff */
[----:B------:R-:W-:Y:S02]  /*1ea0*/  USEL UR8, URZ, 0x1, UP0 ;  /* 0x00000001ff087887 */ /* 0x000fe40008000000 */
[----:B------:R-:W-:-:S02]  /*1eb0*/  USEL UR7, UR5, URZ, UP0 ;  /* 0x000000ff05077287 */ /* 0x000fc40008000000 */
[----:B------:R-:W-:Y:S02]  /*1ec0*/  UIADD3 UR16, UP1, UPT, UR30, 0x80, URZ ;  /* 0x000000801e107890 */ /* 0x000fe4000ff3e0ff */
[----:B------:R-:W-:Y:S01]  /*1ed0*/  ULEA UR5, UR7, UR6, 0x3 ;  /* 0x0000000607057291 */ /* 0x000fe2000f8e18ff */
[----:B------:R-:W-:Y:S01]  /*1ee0*/  LOP3.LUT R12, R12, UR8, RZ, 0x3c, !PT ;  /* 0x000000080c0c7c12 */ /* 0x000fe2000f8e3cff */
[----:B------:R-:W-:Y:S02]  /*1ef0*/  ULOP3.LUT UR8, UR26, UR4, URZ, 0xfc, !UPT ;  /* 0x000000041a087292 */ /* 0x000fe4000f8efcff */
[----:B------:R-:W-:Y:S01]  /*1f00*/  ULEA UR32, UR32, UR6, 0x1 ;  /* 0x0000000620207291 */ /* 0x000fe2000f8e08ff */
[----:B-1----:R-:W-:Y:S01]  /*1f10*/  SHF.L.U32 R0, R12, 0x1f, RZ ;  /* 0x0000001f0c007819 */ /* 0x002fe200000006ff */
[----:B------:R-:W-:Y:S02]  /*1f20*/  UIADD3 UR14, UP0, UPT, UR30, 0x180, URZ ;  /* 0x000001801e0e7890 */ /* 0x000fe4000ff1e0ff */
[----:B------:R-:W-:Y:S01]  /*1f30*/  ULEA UR8, UR8, UR6, 0x1 ;  /* 0x0000000608087291 */ /* 0x000fe2000f8e08ff */
[----:B------:R3:W4:Y:S01]  /*1f40*/  SYNCS.PHASECHK.TRANS64.TRYWAIT P0, [UR5+0x38], R0 ;  /* 0x00003800ff0075a7 */ /* 0x0007220008001105 */
[----:B------:R-:W-:-:S02]  /*1f50*/  ULOP3.LUT UR33, UR33, 0xfefffff8, URZ, 0xc0, !UPT ;  /* 0xfefffff821217892 */ /* 0x000fc4000f8ec0ff */
[----:B------:R-:W-:Y:S02]  /*1f60*/  UIADD3.X UR17, UPT, UPT, URZ, UR31, URZ, UP1, !UPT ;  /* 0x0000001fff117290 */ /* 0x000fe40008ffe4ff */
[----:B------:R-:W-:Y:S02]  /*1f70*/  UIADD3 UR32, UPT, UPT, UR32, 0x4300, URZ ;  /* 0x0000430020207890 */ /* 0x000fe4000fffe0ff */
[----:B------:R-:W-:Y:S02]  /*1f80*/  UPRMT UR5, URZ, 0x5410, UR24 ;  /* 0x00005410ff057896 */ /* 0x000fe40008000018 */
[----:B------:R-:W-:Y:S02]  /*1f90*/  UIADD3 UR8, UPT, UPT, UR8, 0x12300, URZ ;  /* 0x0001230008087890 */ /* 0x000fe4000fffe0ff */
[----:B------:R-:W-:Y:S02]  /*1fa0*/  UIADD3.X UR15, UPT, UPT, URZ, UR31, URZ, UP0, !UPT ;  /* 0x0000001fff0f7290 */ /* 0x000fe400087fe4ff */
[----:B------:R-:W-:Y:S01]  /*1fb0*/  UPRMT UR4, URZ, 0x5410, UR21 ;  /* 0x00005410ff047896 */ /* 0x000fe20008000015 */
[----:B------:R-:W-:Y:S01]  /*1fc0*/  UMOV UR22, 0x0 ;  /* 0x0000000000167882 */ /* 0x000fe20000000000 */
[----:B------:R-:W-:Y:S01]  /*1fd0*/  UMOV UR23, 0x10000000 ;  /* 0x1000000000177882 */ /* 0x000fe20000000000 */
[----:B------:R-:W-:Y:S01]  /*1fe0*/  UMOV UR12, UR36 ;  /* 0x00000024000c7c82 */ /* 0x000fe20008000000 */
[----:B------:R-:W-:Y:S01]  /*1ff0*/  UMOV UR9, UR33 ;  /* 0x0000002100097c82 */ /* 0x000fe20008000000 */
[----:B------:R1:W-:Y:S01]  /*2000*/  UTMALDG.3D.MULTICAST.2CTA [UR32], [UR16], UR5, desc[UR22] ;  /* 0x00001620100073b4 */ /* 0x0003e20008211805 */
[----:B------:R-:W-:-:S03]  /*2010*/  UMOV UR13, UR37 ;  /* 0x00000025000d7c82 */ /* 0x000fc60008000000 */
[----:B------:R2:W-:Y:S01]  /*2020*/  UTMALDG.3D.MULTICAST.2CTA [UR8], [UR14], UR4, desc[UR22] ;  /* 0x000016080e0073b4 */ /* 0x0005e20008211804 */
[----:B-1----:R-:W-:Y:S02]  /*2030*/  UIADD3 UR34, UPT, UPT, UR34, 0x40, URZ ;  /* 0x0000004022227890 */ /* 0x002fe4000fffe0ff */
[----:B--2---:R-:W-:Y:S01]  /*2040*/  UIADD3 UR11, UPT, UPT, UR11, 0x40, URZ ;  /* 0x000000400b0b7890 */ /* 0x004fe2000fffe0ff */
[----:B------:R-:W-:Y:S01]  /*2050*/  UMOV UR4, UR7 ;  /* 0x0000000700047c82 */ /* 0x000fe20008000000 */
[----:B---3--:R-:W-:Y:S10]  /*2060*/  BRA.U UP2, `(.L_x_31) ;  /* 0xfffffffd02387547 */ /* 0x008ff4000b83ffff */
.L_x_25:
[----:B------:R-:W-:Y:S01]  /*2070*/  ULEA UR4, UR7, UR6, 0x3 ;  /* 0x0000000607047291 */ /* 0x000fe2000f8e18ff */
[----:B-1----:R-:W-:Y:S01]  /*2080*/  SHF.L.U32 R0, R12, 0x1f, RZ ;  /* 0x0000001f0c007819 */ /* 0x002fe200000006ff */
[----:B------:R-:W-:Y:S01]  /*2090*/  @!P1 SYNCS.ARRIVE.TRANS64.A1T0 RZ, [UR6+0xb8], RZ ;  /* 0x0000b8ffffff99a7 */ /* 0x000fe20008100006 */
[----:B------:R-:W-:-:S06]  /*20a0*/  UISETP.GT.AND UP0, UPT, UR43, UR42, UPT ;  /* 0x0000002a2b00728c */ /* 0x000fcc000bf04270 */
[----:B--2-4-:R1:W2:Y:S03]  /*20b0*/  SYNCS.PHASECHK.TRANS64.TRYWAIT P0, [UR4+0x38], R0 ;  /* 0x00003800ff0075a7 */ /* 0x0142a60008001104 */
[----:B------:R-:W-:Y:S05]  /*20c0*/  BRA.U !UP0, `(.L_x_32) ;  /* 0x0000000108d47547 */ /* 0x000fea000b800000 */
[----:B------:R-:W-:Y:S01]  /*20d0*/  UIADD3 UR28, UPT, UPT, UR48, UR13, URZ ;  /* 0x0000000d301c7290 */ /* 0x000fe2000fffe0ff */
[----:B------:R-:W-:-:S11]  /*20e0*/  UMOV UR4, UR7 ;  /* 0x0000000700047c82 */ /* 0x000fd60008000000 */
.L_x_38:
[----:B------:R-:W-:Y:S01]  /*20f0*/  ULEA UR17, UR4, UR6, 0x3 ;  /* 0x0000000604117291 */ /* 0x000fe2000f8e18ff */
[----:B--2---:R-:W-:Y:S01]  /*2100*/  @P3 MOV R2, 0x8000 ;  /* 0x0000800000023802 */ /* 0x004fe20000000f00 */
[----:B--2-4-:R-:W-:Y:S10]  /*2110*/  @P0 BRA `(.L_x_33) ;  /* 0x00000000000c0947 */ /* 0x014ff40003800000 */
[----:B------:R-:W-:-:S04]  /*2120*/  SHF.L.U32 R3, R12, 0x1f, RZ ;  /* 0x0000001f0c037819 */ /* 0x000fc800000006ff */
[----:B------:R-:W2:Y:S02]  /*2130*/  SYNCS.PHASECHK.TRANS64.TRYWAIT P0, [UR17+0x38], R3 ;  /* 0x00003803ff0075a7 */ /* 0x000ea40008001111 */
[----:B--2---:R-:W-:Y:S05]  /*2140*/  @!P0 BRA `(.L_x_34) ;  /* 0x00000070002c8947 */ /* 0x004fea0003800000 */
.L_x_33:
[----:B------:R2:W-:Y:S01]  /*2150*/  @P3 SYNCS.ARRIVE.TRANS64 RZ, [UR17], R2 ;  /* 0x00000002ffff39a7 */ /* 0x0005e20008000011 */
[----:B------:R-:W-:-:S04]  /*2160*/  ULOP3.LUT UR5, UR25, 0x2, URZ, 0xfc, !UPT ;  /* 0x0000000219057892 */ /* 0x000fc8000f8efcff */
[----:B------:R-:W-:-:S09]  /*2170*/  UISETP.NE.AND UP0, UPT, UR5, 0x2, UPT ;  /* 0x000000020500788c */ /* 0x000fd2000bf05270 */
[----:B------:R-:W-:Y:S05]  /*2180*/  BRA.U UP0, `(.L_x_35) ;  /* 0x0000000100047547 */ /* 0x000fea000b800000 */
[----:B------:R-:W-:Y:S05]  /*2190*/  BPT.TRAP 0x1 ;  /* 0x000000040000795c */ /* 0x000fea0000300000 */
.L_x_35:
[----:B------:R-:W-:Y:S04]  /*21a0*/  BSSY.RECONVERGENT B0, `(.L_x_36) ;  /* 0x0000003000007945 */ /* 0x000fe80003800200 */
[----:B------:R-:W-:Y:S05]  /*21b0*/  @!P2 BRA `(.L_x_37) ;  /* 0x000000000004a947 */ /* 0x000fea0003800000 */
[----:B------:R-:W-:Y:S05]  /*21c0*/  BPT.TRAP 0x1 ;  /* 0x000000040000795c */ /* 0x000fea0000300000 */
.L_x_37:
[----:B------:R-:W-:Y:S05]  /*21d0*/  BSYNC.RECONVERGENT B0 ;  /* 0x0000000000007941 */ /* 0x000fea0003800200 */
.L_x_36:
        /* <DEDUP_REMOVED lines=9> */
[----:B------:R-:W-:Y:S02]  /*2270*/  USHF.L.U32 UR18, UR13, 0x6, URZ ;  /* 0x000000060d127899 */ /* 0x000fe400080006ff */
[----:B------:R-:W-:Y:S01]  /*2280*/  ULOP3.LUT UR4, UR26, UR4, URZ, 0xfc, !UPT ;  /* 0x000000041a047292 */ /* 0x000fe2000f8efcff */
[----:B-1----:R-:W-:Y:S01]  /*2290*/  SHF.L.U32 R0, R12, 0x1f, RZ ;  /* 0x0000001f0c007819 */ /* 0x002fe200000006ff */
[----:B------:R-:W-:Y:S02]  /*22a0*/  UIADD3 UR13, UPT, UPT, UR13, 0x1, URZ ;  /* 0x000000010d0d7890 */ /* 0x000fe4000fffe0ff */
[----:B------:R-:W-:Y:S01]  /*22b0*/  UIADD3 UR14, UP1, UPT, UR30, 0x80, URZ ;  /* 0x000000801e0e7890 */ /* 0x000fe2000ff3e0ff */
[----:B------:R3:W4:Y:S01]  /*22c0*/  SYNCS.PHASECHK.TRANS64.TRYWAIT P0, [UR5+0x38], R0 ;  /* 0x00003800ff0075a7 */ /* 0x0007220008001105 */
[----:B------:R-:W-:-:S02]  /*22d0*/  ULEA UR16, UR16, UR6, 0x1 ;  /* 0x0000000610107291 */ /* 0x000fc4000f8e08ff */
[----:B------:R-:W-:Y:S02]  /*22e0*/  ULEA UR4, UR4, UR6, 0x1 ;  /* 0x0000000604047291 */ /* 0x000fe4000f8e08ff */
[----:B------:R-:W-:Y:S02]  /*22f0*/  UIADD3.X UR23, UPT, UPT, URZ, UR31, URZ, UP0, !UPT ;  /* 0x0000001fff177290 */ /* 0x000fe400087fe4ff */
[----:B------:R-:W-:Y:S02]  /*2300*/  UISETP.NE.AND UP0, UPT, UR13, UR28, UPT ;  /* 0x0000001c0d00728c */ /* 0x000fe4000bf05270 */
[----:B------:R-:W-:Y:S02]  /*2310*/  ULOP3.LUT UR17, UR17, 0xfefffff8, URZ, 0xc0, !UPT ;  /* 0xfefffff811117892 */ /* 0x000fe4000f8ec0ff */
[----:B------:R-:W-:Y:S02]  /*2320*/  UIADD3.X UR15, UPT, UPT, URZ, UR31, URZ, UP1, !UPT ;  /* 0x0000001fff0f7290 */ /* 0x000fe40008ffe4ff */
[----:B------:R-:W-:-:S02]  /*2330*/  UIADD3 UR16, UPT, UPT, UR16, 0x4300, URZ ;  /* 0x0000430010107890 */ /* 0x000fc4000fffe0ff */
[----:B------:R-:W-:Y:S02]  /*2340*/  UPRMT UR5, URZ, 0x5410, UR24 ;  /* 0x00005410ff057896 */ /* 0x000fe40008000018 */
[----:B------:R-:W-:Y:S02]  /*2350*/  UIADD3 UR8, UPT, UPT, UR4, 0x12300, URZ ;  /* 0x0001230004087890 */ /* 0x000fe4000fffe0ff */
[----:B------:R-:W-:Y:S02]  /*2360*/  ULOP3.LUT UR11, UR29, UR18, URZ, 0xfc, !UPT ;  /* 0x000000121d0b7292 */ /* 0x000fe4000f8efcff */
[----:B------:R-:W-:Y:S01]  /*2370*/  UPRMT UR4, URZ, 0x5410, UR21 ;  /* 0x00005410ff047896 */ /* 0x000fe20008000015 */
[----:B------:R-:W-:Y:S01]  /*2380*/  UMOV UR32, 0x0 ;  /* 0x0000000000207882 */ /* 0x000fe20000000000 */
[----:B------:R-:W-:Y:S01]  /*2390*/  UMOV UR33, 0x10000000 ;  /* 0x1000000000217882 */ /* 0x000fe20000000000 */
[----:B------:R-:W-:Y:S01]  /*23a0*/  UMOV UR19, UR35 ;  /* 0x0000002300137c82 */ /* 0x000fe20008000000 */
[----:B------:R-:W-:Y:S01]  /*23b0*/  UMOV UR20, UR36 ;  /* 0x0000002400147c82 */ /* 0x000fe20008000000 */
[----:B------:R-:W-:Y:S01]  /*23c0*/  UMOV UR12, UR36 ;  /* 0x00000024000c7c82 */ /* 0x000fe20008000000 */
[----:B------:R-:W-:Y:S01]  /*23d0*/  UMOV UR9, UR17 ;  /* 0x0000001100097c82 */ /* 0x000fe20008000000 */
[----:B------:R-:W-:Y:S02]  /*23e0*/  UTMALDG.3D.MULTICAST.2CTA [UR16], [UR14], UR5, desc[UR32] ;  /* 0x000020100e0073b4 */ /* 0x000fe40008211805 */
[----:B------:R1:W-:Y:S02]  /*23f0*/  UTMALDG.3D.MULTICAST.2CTA [UR8], [UR22], UR4, desc[UR32] ;  /* 0x00002008160073b4 */ /* 0x0003e40008211804 */
[----:B-1----:R-:W-:Y:S01]  /*2400*/  UMOV UR4, UR7 ;  /* 0x0000000700047c82 */ /* 0x002fe20008000000 */
[----:B---3--:R-:W-:Y:S05]  /*2410*/  BRA.U UP0, `(.L_x_38) ;  /* 0xfffffffd00347547 */ /* 0x008fea000b83ffff */
.L_x_32:
[C---:B------:R-:W-:Y:S01]  /*2420*/  LEA R3, R11.reuse, UR6, 0x3 ;  /* 0x000000060b037c11 */ /* 0x040fe2000f8e18ff */
[----:B------:R-:W-:Y:S01]  /*2430*/  NOP ;  /* 0x0000000000007918 */ /* 0x000fe20000000000 */
[----:B-1----:R-:W-:Y:S02]  /*2440*/  SHF.L.U32 R0, R10, 0x1f, RZ ;  /* 0x0000001f0a007819 */ /* 0x002fe400000006ff */
[----:B------:R-:W-:Y:S02]  /*2450*/  LEA R4, R11, UR6, 0x4 ;  /* 0x000000060b047c11 */ /* 0x000fe4000f8e20ff */
[----:B--2-4-:R-:W1:Y:S02]  /*2460*/  SYNCS.PHASECHK.TRANS64.TRYWAIT P0, [R3+URZ+0xc0], R0 ;  /* 0x0000c000030075a7 */ /* 0x014e6400080011ff */
[----:B-1----:R-:W-:Y:S05]  /*2470*/  @!P0 BRA `(.L_x_39) ;  /* 0x0000006c00788947 */ /* 0x002fea0003800000 */
.L_x_155:
[----:B------:R-:W2:Y:S01]  /*2480*/  LDS.128 R4, [R4+0x150] ;  /* 0x0001500004047984 */ /* 0x000ea20000000c00 */
[----:B------:R-:W-:Y:S01]  /*2490*/  UISETP.GE.AND UP0, UPT, UR45, 0x1, UPT ;  /* 0x000000012d00788c */ /* 0x000fe2000bf06270 */
[----:B------:R-:W-:Y:S01]  /*24a0*/  @!PT LDS RZ, [RZ] ;  /* 0x00000000fffff984 */ /* 0x000fe20000000800 */
[----:B------:R-:W-:Y:S01]  /*24b0*/  @!PT LDS RZ, [RZ] ;  /* 0x00000000fffff984 */ /* 0x000fe20000000800 */
[----:B------:R-:W-:Y:S01]  /*24c0*/  @!PT LDS RZ, [RZ] ;  /* 0x00000000fffff984 */ /* 0x000fe20000000800 */
[----:B------:R-:W-:Y:S01]  /*24d0*/  @!PT LDS RZ, [RZ] ;  /* 0x00000000fffff984 */ /* 0x000fe20000000800 */
[----:B------:R3:W-:Y:S06]  /*24e0*/  MEMBAR.ALL.CTA ;  /* 0x0000000000007992 */ /* 0x0007ec0000008000 */
[----:B---3--:R-:W3:Y:S01]  /*24f0*/  FENCE.VIEW.ASYNC.S ;  /* 0x00000000000073c6 */ /* 0x008ee20000000000 */
[----:B--2---:R-:W-:-:S13]  /*2500*/  LOP3.LUT P0, RZ, R6, 0x1, RZ, 0xc0, !PT ;  /* 0x0000000106ff7812 */ /* 0x004fda000780c0ff */
[----:B---3--:R-:W-:Y:S01]  /*2510*/  VOTEU.ANY UP1, P0 ;  /* 0x0000000000ff7886 */ /* 0x008fe20000020100 */
[----:B------:R-:W-:-:S13]  /*2520*/  PLOP3.LUT P0, PT, PT, PT, UP1, 0x80, 0x8 ;  /* 0x000000000008781c */ /* 0x000fda0003f0f018 */
[----:B-1----:R-:W-:Y:S02]  /*2530*/  @P0 LOP3.LUT R0, R5, 0xffff, RZ, 0xc0, !PT ;  /* 0x0000ffff05000812 */ /* 0x002fe400078ec0ff */
[----:B------:R-:W-:Y:S02]  /*2540*/  @P0 MOV R2, R4 ;  /* 0x0000000400020202 */ /* 0x000fe40000000f00 */
[----:B------:R-:W-:Y:S01]  /*2550*/  @P0 R2UR UR5, R0 ;  /* 0x00000000000502ca */ /* 0x000fe200000e0000 */
[----:B------:R-:W-:Y:S01]  /*2560*/  VIADD R0, R3, 0xd0 ;  /* 0x000000d003007836 */ /* 0x000fe20000000000 */
[----:B------:R-:W-:Y:S02]  /*2570*/  @P0 SHF.R.U32.HI R4, RZ, 0x10, R5 ;  /* 0x00000010ff040819 */ /* 0x000fe40000011605 */
[----:B------:R-:W-:Y:S02]  /*2580*/  @P0 R2UR UR8, R2 ;  /* 0x00000000020802ca */ /* 0x000fe400000e0000 */
[----:B------:R-:W-:-:S02]  /*2590*/  PRMT R0, RZ, 0x654, R0 ;  /* 0x00000654ff007816 */ /* 0x000fc40000000000 */
[----:B------:R-:W-:Y:S02]  /*25a0*/  @P0 R2UR UR4, R4 ;  /* 0x00000000040402ca */ /* 0x000fe400000e0000 */
[----:B------:R1:W-:Y:S03]  /*25b0*/  SYNCS.ARRIVE.TRANS64.RED.A1T0 RZ, [R0+URZ], RZ ;  /* 0x000000ff00ff79a7 */ /* 0x0003e600081004ff */
[----:B------:R-:W-:-:S04]  /*25c0*/  @UP1 UMOV UR38, UR5 ;  /* 0x0000000500261c82 */ /* 0x000fc80008000000 */
[----:B------:R-:W-:-:S04]  /*25d0*/  @UP1 UMOV UR39, UR8 ;  /* 0x0000000800271c82 */ /* 0x000fc80008000000 */
[----:B------:R-:W-:Y:S01]  /*25e0*/  @UP1 UMOV UR36, UR4 ;  /* 0x0000000400241c82 */ /* 0x000fe20008000000 */
[----:B------:R-:W-:Y:S05]  /*25f0*/  BRA.U !UP0, `(.L_x_40) ;  /* 0x0000000108d47547 */ /* 0x000fea000b800000 */
[----:B------:R-:W2:Y:S01]  /*2600*/  LDCU.128 UR12, c[0x0][0xb10] ;  /* 0x00016200ff0c77ac */ /* 0x000ea20008000c00 */
[----:B------:R-:W3:Y:S01]  /*2610*/  LDCU UR28, c[0x0][0xb20] ;  /* 0x00016400ff1c77ac */ /* 0x000ee20008000800 */
[----:B------:R-:W4:Y:S01]  /*2620*/  LDCU UR20, c[0x0][0xb0c] ;  /* 0x00016180ff1477ac */ /* 0x000f220008000800 */
[----:B------:R-:W1:Y:S01]  /*2630*/  LDCU.64 UR10, c[0x0][0xb28] ;  /* 0x00016500ff0a77ac */ /* 0x000e620008000a00 */
[----:B------:R-:W-:Y:S02]  /*2640*/  UISETP.NE.AND UP3, UPT, UR45, 0x1, UPT ;  /* 0x000000012d00788c */ /* 0x000fe4000bf65270 */
[----:B--2---:R-:W-:Y:S02]  /*2650*/  UIMAD.WIDE.U32 UR8, UR40, UR15, URZ ;  /* 0x0000000f280872a5 */ /* 0x004fe4000f8e00ff */
[----:B------:R-:W-:Y:S02]  /*2660*/  UIMAD.WIDE.U32 UR4, UR41, UR12, URZ ;  /* 0x0000000c290472a5 */ /* 0x000fe4000f8e00ff */
[----:B------:R-:W-:-:S02]  /*2670*/  UISETP.NE.AND UP0, UPT, UR14, 0x1, UPT ;  /* 0x000000010e00788c */ /* 0x000fc4000bf05270 */
[----:B------:R-:W-:Y:S01]  /*2680*/  UIMAD.WIDE.U32 UR22, UR38, UR15, URZ ;  /* 0x0000000f261672a5 */ /* 0x000fe2000f8e00ff */
[----:B------:R-:W-:Y:S02]  /*2690*/  UMOV UR8, UR9 ;  /* 0x0000000900087c82 */ /* 0x000fe40008000000 */
[----:B------:R-:W-:Y:S01]  /*26a0*/  UMOV UR4, UR5 ;  /* 0x0000000500047c82 */ /* 0x000fe20008000000 */
[----:B---3--:R-:W-:Y:S02]  /*26b0*/  USHF.R.U32.HI UR8, URZ, UR28, UR8 ;  /* 0x0000001cff087299 */ /* 0x008fe40008011608 */
[----:B----4-:R-:W-:Y:S02]  /*26c0*/  UISETP.NE.AND UP2, UPT, UR20, 0x1, UPT ;  /* 0x000000011400788c */ /* 0x010fe4000bf45270 */
[----:B------:R-:W-:Y:S02]  /*26d0*/  USHF.R.U32.HI UR4, URZ, UR13, UR4 ;  /* 0x0000000dff047299 */ /* 0x000fe40008011604 */
[----:B------:R-:W-:-:S02]  /*26e0*/  USEL UR5, UR40, UR8, !UP0 ;  /* 0x0000000828057287 */ /* 0x000fc4000c000000 */
[----:B------:R-:W-:Y:S02]  /*26f0*/  USEL UR8, UR41, UR4, !UP2 ;  /* 0x0000000429087287 */ /* 0x000fe4000d000000 */
[----:B-1----:R-:W-:Y:S01]  /*2700*/  UIMAD.WIDE.U32 UR16, UR5, UR10, URZ ;  /* 0x0000000a051072a5 */ /* 0x002fe2000f8e00ff */
[----:B------:R-:W-:Y:S01]  /*2710*/  UMOV UR4, UR23 ;  /* 0x0000001700047c82 */ /* 0x000fe20008000000 */
[----:B------:R-:W-:Y:S02]  /*2720*/  UIMAD.WIDE.U32 UR18, UR39, UR12, URZ ;  /* 0x0000000c271272a5 */ /* 0x000fe4000f8e00ff */
[----:B------:R-:W-:-:S03]  /*2730*/  UIMAD.WIDE.U32 UR22, UR8, UR10, URZ ;  /* 0x0000000a081672a5 */ /* 0x000fc6000f8e00ff */
[----:B------:R-:W-:Y:S01]  /*2740*/  UMOV UR16, UR17 ;  /* 0x0000001100107c82 */ /* 0x000fe20008000000 */
[----:B------:R-:W-:Y:S02]  /*2750*/  USHF.R.U32.HI UR4, URZ, UR28, UR4 ;  /* 0x0000001cff047299 */ /* 0x000fe40008011604 */
[----:B------:R-:W-:Y:S01]  /*2760*/  @UP3 USHF.R.U32.HI UR5, URZ, UR11, UR16 ;  /* 0x0000000bff053299 */ /* 0x000fe20008011610 */
[----:B------:R-:W-:Y:S01]  /*2770*/  UMOV UR18, UR19 ;  /* 0x0000001300127c82 */ /* 0x000fe20008000000 */
[----:B------:R-:W-:Y:S01]  /*2780*/  UMOV UR22, UR23 ;  /* 0x0000001700167c82 */ /* 0x000fe20008000000 */
[----:B------:R-:W-:Y:S02]  /*2790*/  USHF.R.U32.HI UR13, URZ, UR13, UR18 ;  /* 0x0000000dff0d7299 */ /* 0x000fe40008011612 */
[----:B------:R-:W-:Y:S02]  /*27a0*/  USEL UR4, UR38, UR4, !UP0 ;  /* 0x0000000426047287 */ /* 0x000fe4000c000000 */
[----:B------:R-:W-:-:S02]  /*27b0*/  @UP3 USHF.R.U32.HI UR8, URZ, UR11, UR22 ;  /* 0x0000000bff083299 */ /* 0x000fc40008011616 */
[----:B------:R-:W-:Y:S02]  /*27c0*/  UIMAD UR9, UR45, UR5, URZ ;  /* 0x000000052d0972a4 */ /* 0x000fe4000f8e02ff */
[----:B------:R-:W-:Y:S02]  /*27d0*/  USEL UR5, UR39, UR13, !UP2 ;  /* 0x0000000d27057287 */ /* 0x000fe4000d000000 */
[----:B------:R-:W-:Y:S02]  /*27e0*/  UIMAD UR12, UR45, UR8, URZ ;  /* 0x000000082d0c72a4 */ /* 0x000fe4000f8e02ff */
[----:B------:R-:W-:Y:S02]  /*27f0*/  UISETP.GE.AND UP0, UPT, UR4, UR9, UPT ;  /* 0x000000090400728c */ /* 0x000fe4000bf06270 */
[----:B------:R-:W-:Y:S02]  /*2800*/  UIMAD.WIDE.U32 UR16, UR4, UR10, URZ ;  /* 0x0000000a041072a5 */ /* 0x000fe4000f8e00ff */
[----:B------:R-:W-:-:S02]  /*2810*/  UISETP.GE.OR UP0, UPT, UR5, UR12, UP0 ;  /* 0x0000000c0500728c */ /* 0x000fc40008706670 */
        /* <DEDUP_REMOVED lines=19> */
.L_x_40:
[----:B------:R-:W2:Y:S02]  /*2950*/  LDCU UR4, c[0x0][0xb30] ;  /* 0x00016600ff0477ac */ /* 0x000ea40008000800 */
[----:B--2---:R-:W-:-:S09]  /*2960*/  UISETP.NE.AND UP0, UPT, UR4, 0x1, UPT ;  /* 0x000000010400788c */ /* 0x004fd2000bf05270 */
        /* <DEDUP_REMOVED lines=18> */
.L_x_41:
[----:B------:R-:W-:Y:S01]  /*2a90*/  VIADD R11, R11, 0x1 ;  /* 0x000000010b0b7836 */ /* 0x000fe20000000000 */
[----:B------:R-:W-:Y:S01]  /*2aa0*/  R2UR UR4, R52 ;  /* 0x00000000340472ca */ /* 0x000fe200000e0000 */
[----:B------:R-:W-:Y:S01]  /*2ab0*/  UIADD3 UR28, UPT, UPT, UR39, UR63, URZ ;  /* 0x0000003f271c7290 */ /* 0x000fe2000fffe0ff */
[----:B------:R-:W-:Y:S02]  /*2ac0*/  PLOP3.LUT P1, PT, PT, PT, PT, 0x80, 0x8 ;  /* 0x000000000008781c */ /* 0x000fe40003f2f070 */
[----:B------:R-:W-:-:S04]  /*2ad0*/  ISETP.NE.AND P0, PT, R11, 0x2, PT ;  /* 0x000000020b00780c */ /* 0x000fc80003f05270 */
[----:B-1----:R-:W-:Y:S02]  /*2ae0*/  SEL R0, RZ, 0x1, P0 ;  /* 0x00000001ff007807 */ /* 0x002fe40000000000 */
[----:B------:R-:W-:Y:S02]  /*2af0*/  SEL R11, R11, RZ, P0 ;  /* 0x000000ff0b0b7207 */ /* 0x000fe40000000000 */
[----:B------:R-:W-:Y:S01]  /*2b00*/  LOP3.LUT R10, R10, R0, RZ, 0x3c, !PT ;  /* 0x000000000a0a7212 */ /* 0x000fe200078e3cff */
[----:B------:R-:W-:Y:S01]  /*2b10*/  UIADD3 UR20, UPT, UPT, UR38, UR4, URZ ;  /* 0x0000000426147290 */ /* 0x000fe2000fffe0ff */
[----:B------:R-:W-:Y:S11]  /*2b20*/  BRA.U UP1, `(.L_x_42) ;  /* 0xfffffff101047547 */ /* 0x000ff6000b83ffff */
[----:B------:R-:W-:Y:S01]  /*2b30*/  UIADD3 UR8, UPT, UPT, UR6, 0x38, URZ ;  /* 0x0000003806087890 */ /* 0x000fe2000fffe0ff */
[----:B------:R-:W-:-:S03]  /*2b40*/  SHF.L.U32 R2, R12, 0x1f, RZ ;  /* 0x0000001f0c027819 */ /* 0x000fc600000006ff */
[----:B------:R-:W-:-:S09]  /*2b50*/  ULEA UR4, UR7, UR8, 0x3 ;  /* 0x0000000807047291 */ /* 0x000fd2000f8e18ff */
[----:B------:R-:W1:Y:S02]  /*2b60*/  SYNCS.PHASECHK.TRANS64.TRYWAIT P0, [UR4], R2 ;  /* 0x00000002ff0075a7 */ /* 0x000e640008001104 */
[----:B-1----:R-:W-:Y:S05]  /*2b70*/  @!P0 BRA `(.L_x_43) ;  /* 0x0000006400cc8947 */ /* 0x002fea0003800000 */
.L_x_157:
[----:B------:R-:W-:-:S04]  /*2b80*/  UIADD3 UR4, UPT, UPT, UR7, 0x1, URZ ;  /* 0x0000000107047890 */ /* 0x000fc8000fffe0ff */
[----:B------:R-:W-:-:S04]  /*2b90*/  UISETP.NE.AND UP0, UPT, UR4, 0x7, UPT ;  /* 0x000000070400788c */ /* 0x000fc8000bf05270 */
[----:B------:R-:W-:Y:S02]  /*2ba0*/  USEL UR6, URZ, 0x1, UP0 ;  /* 0x00000001ff067887 */ /* 0x000fe40008000000 */
[----:B------:R-:W-:-:S04]  /*2bb0*/  USEL UR4, UR4, URZ, UP0 ;  /* 0x000000ff04047287 */ /* 0x000fc80008000000 */
[----:B------:R-:W-:Y:S01]  /*2bc0*/  ULEA UR5, UR4, UR8, 0x3 ;  /* 0x0000000804057291 */ /* 0x000fe2000f8e18ff */
[----:B-1----:R-:W-:-:S04]  /*2bd0*/  LOP3.LUT R2, R12, UR6, RZ, 0x3c, !PT ;  /* 0x000000060c027c12 */ /* 0x002fc8000f8e3cff */
[----:B------:R-:W-:-:S04]  /*2be0*/  SHF.L.U32 R3, R2, 0x1f, RZ ;  /* 0x0000001f02037819 */ /* 0x000fc800000006ff */
[----:B------:R-:W1:Y:S02]  /*2bf0*/  SYNCS.PHASECHK.TRANS64.TRYWAIT P0, [UR5], R3 ;  /* 0x00000003ff0075a7 */ /* 0x000e640008001105 */
[----:B-1----:R-:W-:Y:S05]  /*2c00*/  @!P0 BRA `(.L_x_44) ;  /* 0x0000006400c08947 */ /* 0x002fea0003800000 */
.L_x_159:
[----:B------:R-:W-:-:S04]  /*2c10*/  UIADD3 UR4, UPT, UPT, UR4, 0x1, URZ ;  /* 0x0000000104047890 */ /* 0x000fc8000fffe0ff */
[----:B------:R-:W-:-:S04]  /*2c20*/  UISETP.NE.AND UP0, UPT, UR4, 0x7, UPT ;  /* 0x000000070400788c */ /* 0x000fc8000bf05270 */
[----:B------:R-:W-:Y:S02]  /*2c30*/  USEL UR6, URZ, 0x1, UP0 ;  /* 0x00000001ff067887 */ /* 0x000fe40008000000 */
[----:B------:R-:W-:-:S04]  /*2c40*/  USEL UR4, UR4, URZ, UP0 ;  /* 0x000000ff04047287 */ /* 0x000fc80008000000 */
[----:B------:R-:W-:Y:S01]  /*2c50*/  ULEA UR5, UR4, UR8, 0x3 ;  /* 0x0000000804057291 */ /* 0x000fe2000f8e18ff */
[----:B------:R-:W-:-:S04]  /*2c60*/  LOP3.LUT R2, R2, UR6, RZ, 0x3c, !PT ;  /* 0x0000000602027c12 */ /* 0x000fc8000f8e3cff */
[----:B-1----:R-:W-:-:S04]  /*2c70*/  SHF.L.U32 R3, R2, 0x1f, RZ ;  /* 0x0000001f02037819 */ /* 0x002fc800000006ff */
[----:B------:R-:W1:Y:S02]  /*2c80*/  SYNCS.PHASECHK.TRANS64.TRYWAIT P0, [UR5], R3 ;  /* 0x00000003ff0075a7 */ /* 0x000e640008001105 */
[----:B-1----:R-:W-:Y:S05]  /*2c90*/  @!P0 BRA `(.L_x_45) ;  /* 0x0000006400b48947 */ /* 0x002fea0003800000 */
.L_x_161:
        /* <DEDUP_REMOVED lines=9> */
.L_x_163:
        /* <DEDUP_REMOVED lines=9> */
.L_x_165:
        /* <DEDUP_REMOVED lines=9> */
.L_x_167:
[----:B------:R-:W-:-:S04]  /*2e50*/  UIADD3 UR4, UPT, UPT, UR4, 0x1, URZ ;  /* 0x0000000104047890 */ /* 0x000fc8000fffe0ff */
[----:B------:R-:W-:-:S04]  /*2e60*/  UISETP.NE.AND UP0, UPT, UR4, 0x7, UPT ;  /* 0x000000070400788c */ /* 0x000fc8000bf05270 */
[----:B------:R-:W-:Y:S02]  /*2e70*/  USEL UR5, URZ, 0x1, UP0 ;  /* 0x00000001ff057887 */ /* 0x000fe40008000000 */
[----:B------:R-:W-:-:S04]  /*2e80*/  USEL UR4, UR4, URZ, UP0 ;  /* 0x000000ff04047287 */ /* 0x000fc80008000000 */
[----:B------:R-:W-:Y:S01]  /*2e90*/  ULEA UR4, UR4, UR8, 0x3 ;  /* 0x0000000804047291 */ /* 0x000fe2000f8e18ff */
[----:B------:R-:W-:-:S04]  /*2ea0*/  LOP3.LUT R2, R2, UR5, RZ, 0x3c, !PT ;  /* 0x0000000502027c12 */ /* 0x000fc8000f8e3cff */
[----:B------:R-:W-:Y:S01]  /*2eb0*/  SHF.L.U32 R2, R2, 0x1f, RZ ;  /* 0x0000001f02027819 */ /* 0x000fe200000006ff */
[----:B-1----:R-:W-:-:S07]  /*2ec0*/  IMAD.U32 R0, RZ, RZ, UR4 ;  /* 0x00000004ff007e24 */ /* 0x002fce000f8e00ff */
.L_x_49:
[----:B-1----:R1:W2:Y:S02]  /*2ed0*/  SYNCS.PHASECHK.TRANS64.TRYWAIT P0, [R0+URZ], R2 ;  /* 0x00000002000075a7 */ /* 0x0022a400080011ff */
[----:B--2---:R-:W-:Y:S05]  /*2ee0*/  @!P0 NANOSLEEP.SYNCS 0x989680 ;  /* 0x009896800000895d */ /* 0x004fea0003900000 */
[----:B------:R-:W2:Y:S02]  /*2ef0*/  @!P0 SYNCS.PHASECHK.TRANS64 P0, [R0+URZ], R2 ;  /* 0x00000002000085a7 */ /* 0x000ea400080010ff */
[----:B--2---:R-:W-:Y:S05]  /*2f00*/  @P0 EXIT ;  /* 0x000000000000094d */ /* 0x004fea0003800000 */
[----:B------:R-:W-:Y:S05]  /*2f10*/  BRA `(.L_x_49) ;  /* 0xfffffffc00ec7947 */ /* 0x000fea000383ffff */
.L_x_22:
[----:B------:R-:W-:-:S04]  /*2f20*/  UISETP.NE.AND UP0, UPT, UR47, URZ, UPT ;  /* 0x000000ff2f00728c */ /* 0x000fc8000bf05270 */
[----:B------:R-:W-:-:S09]  /*2f30*/  UISETP.NE.OR UP0, UPT, UR25, 0x1, UP0 ;  /* 0x000000011900788c */ /* 0x000fd20008705670 */
[----:B------:R-:W-:Y:S05]  /*2f40*/  BRA.U UP0, `(.L_x_50) ;  /* 0x0000000500487547 */ /* 0x000fea000b800000 */
[----:B------:R-:W-:Y:S01]  /*2f50*/  ISETP.GE.U32.AND P2, PT, R0, 0x8, PT ;  /* 0x000000080000780c */ /* 0x000fe20003f46070 */
[----:B------:R-:W-:Y:S01]  /*2f60*/  IMAD.MOV.U32 R12, RZ, RZ, 0x1 ;  /* 0x00000001ff0c7424 */ /* 0x000fe200078e00ff */
[----:B------:R-:W-:Y:S02]  /*2f70*/  CS2R R10, SRZ ;  /* 0x00000000000a7805 */ /* 0x000fe4000001ff00 */
[----:B------:R-:W-:Y:S01]  /*2f80*/  CS2R R8, SRZ ;  /* 0x0000000000087805 */ /* 0x000fe2000001ff00 */
[----:B------:R-:W-:Y:S01]  /*2f90*/  UMOV UR6, 0x400 ;  /* 0x0000040000067882 */ /* 0x000fe20000000000 */
[----:B------:R-:W-:Y:S01]  /*2fa0*/  UMOV UR5, URZ ;  /* 0x000000ff00057c82 */ /* 0x000fe20008000000 */
[----:B------:R-:W-:-:S12]  /*2fb0*/  ULEA UR6, UR47, UR6, 0x18 ;  /* 0x000000062f067291 */ /* 0x000fd8000f8ec0ff */
.L_x_54:
[----:B------:R-:W-:Y:S02]  /*2fc0*/  LEA R2, R8, UR6, 0x3 ;  /* 0x0000000608027c11 */ /* 0x000fe4000f8e18ff */
[----:B------:R-:W-:-:S03]  /*2fd0*/  SHF.L.U32 R4, R9, 0x1f, RZ ;  /* 0x0000001f09047819 */ /* 0x000fc600000006ff */
[----:B------:R-:W-:Y:S01]  /*2fe0*/  VIADD R5, R2, 0x130 ;  /* 0x0000013002057836 */ /* 0x000fe20000000000 */
[----:B------:R-:W2:Y:S02]  /*2ff0*/  SYNCS.PHASECHK.TRANS64.TRYWAIT P0, [R2+URZ+0x120], R4 ;  /* 0x00012004020075a7 */ /* 0x000ea400080011ff */
[----:B--2---:R-:W-:Y:S05]  /*3000*/  @!P0 BRA `(.L_x_51) ;  /* 0x0000006400388947 */ /* 0x004fea0003800000 */
.L_x_168:
[----:B------:R-:W-:Y:S01]  /*3010*/  ULEA UR4, UR5, UR6, 0x3 ;  /* 0x0000000605047291 */ /* 0x000fe2000f8e18ff */
[----:B--2---:R-:W-:Y:S01]  /*3020*/  PRMT R2, RZ, 0x654, R5 ;  /* 0x00000654ff027816 */ /* 0x004fe20000000005 */
[----:B------:R-:W-:Y:S01]  /*3030*/  @!P2 IMAD.MOV.U32 R4, RZ, RZ, 0x10 ;  /* 0x00000010ff04a424 */ /* 0x000fe200078e00ff */
[----:B------:R-:W-:Y:S01]  /*3040*/  SHF.L.U32 R5, R12, 0x1f, RZ ;  /* 0x0000001f0c057819 */ /* 0x000fe200000006ff */
[----:B------:R-:W-:Y:S01]  /*3050*/  UIADD3 UR7, UPT, UPT, UR4, 0xc0, URZ ;  /* 0x000000c004077890 */ /* 0x000fe2000fffe0ff */
[----:B------:R2:W-:Y:S05]  /*3060*/  SYNCS.ARRIVE.TRANS64.RED.A1T0 RZ, [R2+URZ], RZ ;  /* 0x000000ff02ff79a7 */ /* 0x0005ea00081004ff */
[----:B------:R-:W-:Y:S01]  /*3070*/  IMAD.U32 R6, RZ, RZ, UR7 ;  /* 0x00000007ff067e24 */ /* 0x000fe2000f8e00ff */
[----:B------:R-:W3:Y:S04]  /*3080*/  SYNCS.PHASECHK.TRANS64.TRYWAIT P0, [UR4+0xd0], R5 ;  /* 0x0000d005ff0075a7 */ /* 0x000ee80008001104 */
[----:B------:R-:W-:Y:S01]  /*3090*/  PRMT R6, R0, 0x654, R6 ;  /* 0x0000065400067816 */ /* 0x000fe20000000006 */
[----:B--23--:R-:W-:Y:S06]  /*30a0*/  @!P0 BRA `(.L_x_52) ;  /* 0x0000006400248947 */ /* 0x00cfec0003800000 */
.L_x_170:
[----:B------:R-:W-:Y:S01]  /*30b0*/  ULEA UR8, UR5, UR6, 0x4 ;  /* 0x0000000605087291 */ /* 0x000fe2000f8e20ff */
[----:B------:R-:W-:Y:S01]  /*30c0*/  SEL R3, R6, R3, !P2 ;  /* 0x0000000306037207 */ /* 0x000fe20005000000 */
[----:B------:R-:W-:Y:S01]  /*30d0*/  UIADD3 UR9, UPT, UPT, UR4, 0xc0, URZ ;  /* 0x000000c004097890 */ /* 0x000fe2000fffe0ff */
[----:B--2---:R-:W-:Y:S01]  /*30e0*/  LEA R2, R11, UR6, 0x3 ;  /* 0x000000060b027c11 */ /* 0x004fe2000f8e18ff */
[----:B------:R-:W-:Y:S01]  /*30f0*/  UIADD3 UR8, UPT, UPT, UR8, 0x150, URZ ;  /* 0x0000015008087890 */ /* 0x000fe2000fffe0ff */
[----:B------:R2:W-:Y:S01]  /*3100*/  @!P2 SYNCS.ARRIVE.TRANS64.RED RZ, [R3+URZ], R4 ;  /* 0x0000000403ffa9a7 */ /* 0x0005e200080004ff */
[----:B------:R-:W-:Y:S01]  /*3110*/  UIADD3 UR4, UPT, UPT, UR5, 0x1, URZ ;  /* 0x0000000105047890 */ /* 0x000fe2000fffe0ff */
[----:B------:R-:W-:-:S03]  /*3120*/  VIADD R8, R8, 0x1 ;  /* 0x0000000108087836 */ /* 0x000fc60000000000 */
[----:B------:R-:W-:Y:S02]  /*3130*/  UISETP.NE.AND UP0, UPT, UR4, 0x2, UPT ;  /* 0x000000020400788c */ /* 0x000fe4000bf05270 */
[----:B------:R-:W-:Y:S01]  /*3140*/  ISETP.NE.AND P0, PT, R8, 0x2, PT ;  /* 0x000000020800780c */ /* 0x000fe20003f05270 */
[----:B------:R-:W-:Y:S06]  /*3150*/  UGETNEXTWORKID.BROADCAST [UR8], [UR9] ;  /* 0x00000000080073ca */ /* 0x000fec0008000100 */
[----:B------:R-:W-:Y:S02]  /*3160*/  USEL UR7, URZ, 0x1, UP0 ;  /* 0x00000001ff077887 */ /* 0x000fe40008000000 */
[----:B------:R-:W-:-:S04]  /*3170*/  USEL UR5, UR4, URZ, UP0 ;  /* 0x000000ff04057287 */ /* 0x000fc80008000000 */
[----:B------:R-:W-:Y:S02]  /*3180*/  LOP3.LUT R12, R12, UR7, RZ, 0x3c, !PT ;  /* 0x000000070c0c7c12 */ /* 0x000fe4000f8e3cff */
[----:B--2---:R-:W-:-:S04]  /*3190*/  SHF.L.U32 R4, R10, 0x1f, RZ ;  /* 0x0000001f0a047819 */ /* 0x004fc800000006ff */
[----:B------:R-:W2:Y:S02]  /*31a0*/  SYNCS.PHASECHK.TRANS64.TRYWAIT P1, [R2+URZ+0xc0], R4 ;  /* 0x0000c004020075a7 */ /* 0x000ea400080211ff */
[----:B--2---:R-:W-:Y:S05]  /*31b0*/  @!P1 BRA `(.L_x_53) ;  /* 0x0000006000f89947 */ /* 0x004fea0003800000 */
.L_x_171:
[C---:B--2---:R-:W-:Y:S01]  /*31c0*/  LEA R4, R11.reuse, UR6, 0x4 ;  /* 0x000000060b047c11 */ /* 0x044fe2000f8e20ff */
[----:B------:R-:W-:Y:S01]  /*31d0*/  VIADD R2, R2, 0xd0 ;  /* 0x000000d002027836 */ /* 0x000fe20000000000 */
[----:B------:R-:W-:Y:S01]  /*31e0*/  SEL R8, R8, RZ, P0 ;  /* 0x000000ff08087207 */ /* 0x000fe20000000000 */
[----:B------:R-:W-:-:S03]  /*31f0*/  VIADD R11, R11, 0x1 ;  /* 0x000000010b0b7836 */ /* 0x000fc60000000000 */
[----:B------:R-:W2:Y:S01]  /*3200*/  LDS.128 R4, [R4+0x150] ;  /* 0x0001500004047984 */ /* 0x000ea20000000c00 */
[----:B------:R-:W-:Y:S02]  /*3210*/  PRMT R2, RZ, 0x654, R2 ;  /* 0x00000654ff027816 */ /* 0x000fe40000000002 */
[C---:B------:R-:W-:Y:S01]  /*3220*/  ISETP.NE.AND P1, PT, R11.reuse, 0x2, PT ;  /* 0x000000020b00780c */ /* 0x040fe20003f25270 */
[----:B------:R-:W-:Y:S01]  /*3230*/  @!PT LDS RZ, [RZ] ;  /* 0x00000000fffff984 */ /* 0x000fe20000000800 */
[----:B------:R-:W-:Y:S01]  /*3240*/  @!PT LDS RZ, [RZ] ;  /* 0x00000000fffff984 */ /* 0x000fe20000000800 */
[----:B------:R-:W-:Y:S01]  /*3250*/  @!PT LDS RZ, [RZ] ;  /* 0x00000000fffff984 */ /* 0x000fe20000000800 */
[----:B------:R-:W-:Y:S01]  /*3260*/  @!PT LDS RZ, [RZ] ;  /* 0x00000000fffff984 */ /* 0x000fe20000000800 */
[----:B------:R3:W-:Y:S06]  /*3270*/  MEMBAR.ALL.CTA ;  /* 0x0000000000007992 */ /* 0x0007ec0000008000 */
[----:B---3--:R-:W3:Y:S01]  /*3280*/  FENCE.VIEW.ASYNC.S ;  /* 0x00000000000073c6 */ /* 0x008ee20000000000 */
[----:B------:R-:W-:Y:S01]  /*3290*/  SEL R11, R11, RZ, P1 ;  /* 0x000000ff0b0b7207 */ /* 0x000fe20000800000 */
[----:B---3--:R3:W-:Y:S01]  /*32a0*/  SYNCS.ARRIVE.TRANS64.RED.A1T0 RZ, [R2+URZ], RZ ;  /* 0x000000ff02ff79a7 */ /* 0x0087e200081004ff */
[----:B--2---:R-:W-:-:S02]  /*32b0*/  LOP3.LUT P3, RZ, R6, 0x1, RZ, 0xc0, !PT ;  /* 0x0000000106ff7812 */ /* 0x004fc4000786c0ff */
[----:B------:R-:W-:-:S04]  /*32c0*/  SEL R4, RZ, 0x1, P1 ;  /* 0x00000001ff047807 */ /* 0x000fc80000800000 */
[----:B------:R-:W-:Y:S02]  /*32d0*/  LOP3.LUT R10, R10, R4, RZ, 0x3c, !PT ;  /* 0x000000040a0a7212 */ /* 0x000fe400078e3cff */
[----:B---3--:R-:W-:-:S04]  /*32e0*/  SEL R2, RZ, 0x1, P0 ;  /* 0x00000001ff027807 */ /* 0x008fc80000000000 */
[----:B------:R-:W-:Y:S01]  /*32f0*/  LOP3.LUT R9, R9, R2, RZ, 0x3c, !PT ;  /* 0x0000000209097212 */ /* 0x000fe200078e3cff */
[----:B------:R-:W-:Y:S06]  /*3300*/  @P3 BRA `(.L_x_54) ;  /* 0xfffffffc002c3947 */ /* 0x000fec000383ffff */
[----:B------:R-:W-:Y:S01]  /*3310*/  ULEA UR4, UR5, UR6, 0x3 ;  /* 0x0000000605047291 */ /* 0x000fe2000f8e18ff */
[----:B------:R-:W-:-:S08]  /*3320*/  SHF.L.U32 R2, R12, 0x1f, RZ ;  /* 0x0000001f0c027819 */ /* 0x000fd000000006ff */
[----:B------:R-:W2:Y:S02]  /*3330*/  SYNCS.PHASECHK.TRANS64 P0, [UR4+0xd0], R2 ;  /* 0x0000d002ff0075a7 */ /* 0x000ea40008001004 */
[----:B--2---:R-:W-:Y:S05]  /*3340*/  @P0 BRA `(.L_x_55) ;  /* 0x0000000000080947 */ /* 0x004fea0003800000 */
[----:B------:R-:W2:Y:S02]  /*3350*/  SYNCS.PHASECHK.TRANS64.TRYWAIT P0, [UR4+0xd0], R2 ;  /* 0x0000d002ff0075a7 */ /* 0x000ea40008001104 */
[----:B--2---:R-:W-:Y:S05]  /*3360*/  @!P0 BRA `(.L_x_56) ;  /* 0x0000006000a08947 */ /* 0x004fea0003800000 */
.L_x_55:
[----:B------:R-:W-:-:S04]  /*3370*/  UIADD3 UR7, UPT, UPT, UR5, 0x1, URZ ;  /* 0x0000000105077890 */ /* 0x000fc8000fffe0ff */
[----:B------:R-:W-:-:S04]  /*3380*/  UISETP.NE.AND UP0, UPT, UR7, 0x2, UPT ;  /* 0x000000020700788c */ /* 0x000fc8000bf05270 */
[----:B------:R-:W-:Y:S02]  /*3390*/  USEL UR8, URZ, 0x1, UP0 ;  /* 0x00000001ff087887 */ /* 0x000fe40008000000 */
[----:B------:R-:W-:-:S04]  /*33a0*/  USEL UR7, UR7, URZ, UP0 ;  /* 0x000000ff07077287 */ /* 0x000fc80008000000 */
[----:B------:R-:W-:Y:S01]  /*33b0*/  ULEA UR7, UR7, UR6, 0x3 ;  /* 0x0000000607077291 */ /* 0x000fe2000f8e18ff */
[----:B--2---:R-:W-:-:S04]  /*33c0*/  LOP3.LUT R2, R12, UR8, RZ, 0x3c, !PT ;  /* 0x000000080c027c12 */ /* 0x004fc8000f8e3cff */
[----:B------:R-:W-:-:S04]  /*33d0*/  SHF.L.U32 R0, R2, 0x1f, RZ ;  /* 0x0000001f02007819 */ /* 0x000fc800000006ff */
[----:B------:R-:W2:Y:S02]  /*33e0*/  SYNCS.PHASECHK.TRANS64 P0, [UR7+0xd0], R0 ;  /* 0x0000d000ff0075a7 */ /* 0x000ea40008001007 */
[----:B-12---:R-:W-:Y:S05]  /*33f0*/  @P0 EXIT ;  /* 0x000000000000094d */ /* 0x006fea0003800000 */
[----:B------:R-:W-:Y:S02]  /*3400*/  SHF.L.U32 R2, R2, 0x1f, RZ ;  /* 0x0000001f02027819 */ /* 0x000fe400000006ff */
[----:B------:R-:W-:-:S07]  /*3410*/  MOV R0, UR7 ;  /* 0x0000000700007c02 */ /* 0x000fce0008000f00 */
.L_x_57:
[----:B-1----:R1:W2:Y:S02]  /*3420*/  SYNCS.PHASECHK.TRANS64.TRYWAIT P0, [R0+URZ+0xd0], R2 ;  /* 0x0000d002000075a7 */ /* 0x0022a400080011ff */
[----:B--2---:R-:W-:Y:S05]  /*3430*/  @!P0 NANOSLEEP.SYNCS 0x989680 ;  /* 0x009896800000895d */ /* 0x004fea0003900000 */
[----:B------:R-:W2:Y:S02]  /*3440*/  @!P0 SYNCS.PHASECHK.TRANS64 P0, [R0+URZ+0xd0], R2 ;  /* 0x0000d002000085a7 */ /* 0x000ea400080010ff */
[----:B--2---:R-:W-:Y:S05]  /*3450*/  @P0 EXIT ;  /* 0x000000000000094d */ /* 0x004fea0003800000 */
[----:B------:R-:W-:Y:S05]  /*3460*/  BRA `(.L_x_57) ;  /* 0xfffffffc00ec7947 */ /* 0x000fea000383ffff */
.L_x_50:
[----:B------:R-:W-:Y:S05]  /*3470*/  BRA.U UP6, `(.L_x_58) ;  /* 0x0000001106d47547 */ /* 0x000fea000b800000 */
[----:B------:R-:W-:Y:S01]  /*3480*/  UMOV UR4, 0x40 ;  /* 0x0000004000047882 */ /* 0x000fe20000000000 */
[----:B------:R-:W-:Y:S01]  /*3490*/  NOP ;  /* 0x0000000000007918 */ /* 0x000fe20000000000 */
[----:B------:R-:W-:Y:S01]  /*34a0*/  ULEA UR5, UR47, UR4, 0x18 ;  /* 0x000000042f057291 */ /* 0x000fe2000f8ec0ff */
[----:B------:R-:W-:Y:S02]  /*34b0*/  UMOV UR6, 0x400 ;  /* 0x0000040000067882 */ /* 0x000fe40000000000 */
[----:B------:R-:W-:-:S06]  /*34c0*/  ULEA UR6, UR47, UR6, 0x18 ;  /* 0x000000062f067291 */ /* 0x000fcc000f8ec0ff */
[----:B------:R-:W2:Y:S02]  /*34d0*/  LDS.U8 R0, [UR5+0x1c] ;  /* 0x00001c05ff007984 */ /* 0x000ea40008000000 */
[----:B--2---:R-:W-:-:S13]  /*34e0*/  ISETP.NE.AND P0, PT, R0, RZ, PT ;  /* 0x000000ff0000720c */ /* 0x004fda0003f05270 */
[----:B------:R-:W-:Y:S05]  /*34f0*/  @P0 BRA `(.L_x_59) ;  /* 0x0000000400080947 */ /* 0x000fea0003800000 */
[----:B------:R-:W-:Y:S02]  /*3500*/  UISETP.NE.U32.AND UP1, UPT, UR46, 0x1, UPT ;  /* 0x000000012e00788c */ /* 0x000fe4000bf25070 */
[----:B------:R-:W-:-:S07]  /*3510*/  UIADD3 UR7, UPT, UPT, UR5, 0x8, URZ ;  /* 0x0000000805077890 */ /* 0x000fce000fffe0ff */
[----:B------:R-:W-:Y:S05]  /*3520*/  BRA.U !UP1, `(.L_x_60) ;  /* 0x00000001099c7547 */ /* 0x000fea000b800000 */
[----:B------:R-:W-:Y:S01]  /*3530*/  ELECT P0, URZ, PT ;  /* 0x0000000000ff782f */ /* 0x000fe20003800000 */
[----:B------:R-:W-:-:S12]  /*3540*/  BSSY B0, `(.L_x_60) ;  /* 0x0000025000007945 */ /* 0x000fd80003800000 */
[----:B------:R-:W-:Y:S05]  /*3550*/  @!P0 BRA `(.L_x_61) ;  /* 0x00000000008c8947 */ /* 0x000fea0003800000 */
[----:B------:R-:W-:-:S05]  /*3560*/  UMOV UR4, 0x10 ;  /* 0x0000001000047882 */ /* 0x000fca0000000000 */
[----:B------:R-:W-:Y:S04]  /*3570*/  DEPBAR.LE SB2, 0x36 ;  /* 0x0000ad800000791a */ /* 0x000fe80000000000 */
[----:B------:R-:W2:Y:S02]  /*3580*/  UTCATOMSWS.2CTA.FIND_AND_SET.ALIGN UP0, UR4, UR4 ;  /* 0x00000004000475e3 */ /* 0x000ea40008200800 */
[----:B--2---:R-:W-:Y:S01]  /*3590*/  MOV R10, UR4 ;  /* 0x00000004000a7c02 */ /* 0x004fe20008000f00 */
[----:B------:R-:W-:Y:S06]  /*35a0*/  BRA.U UP0, `(.L_x_62) ;  /* 0x0000000100187547 */ /* 0x000fec000b800000 */
.L_x_63:
[----:B------:R-:W-:Y:S05]  /*35b0*/  NANOSLEEP 0x64 ;  /* 0x000000640000795d */ /* 0x000fea0003800000 */
[----:B------:R-:W-:-:S05]  /*35c0*/  UMOV UR4, 0x10 ;  /* 0x0000001000047882 */ /* 0x000fca0000000000 */
[----:B------:R-:W-:Y:S04]  /*35d0*/  DEPBAR.LE SB2, 0x36 ;  /* 0x0000ad800000791a */ /* 0x000fe80000000000 */
[----:B------:R-:W2:Y:S02]  /*35e0*/  UTCATOMSWS.2CTA.FIND_AND_SET.ALIGN UP0, UR4, UR4 ;  /* 0x00000004000475e3 */ /* 0x000ea40008200800 */
[----:B--2---:R-:W-:Y:S01]  /*35f0*/  MOV R10, UR4 ;  /* 0x00000004000a7c02 */ /* 0x004fe20008000f00 */
[----:B------:R-:W-:Y:S05]  /*3600*/  BRA.U !UP0, `(.L_x_63) ;  /* 0xfffffffd08e87547 */ /* 0x000fea000b83ffff */
.L_x_62:
[----:B------:R-:W2:Y:S01]  /*3610*/  LDS R6, [UR5+0x10] ;  /* 0x00001005ff067984 */ /* 0x000ea20008000800 */
[----:B------:R-:W-:Y:S01]  /*3620*/  IMAD.U32 R0, RZ, RZ, UR6 ;  /* 0x00000006ff007e24 */ /* 0x000fe2000f8e00ff */
[----:B------:R-:W-:-:S03]  /*3630*/  MOV R4, UR48 ;  /* 0x0000003000047c02 */ /* 0x000fc60008000f00 */
[----:B------:R-:W-:Y:S01]  /*3640*/  VIADD R0, R0, 0x170 ;  /* 0x0000017000007836 */ /* 0x000fe20000000000 */
[----:B--2---:R-:W-:-:S04]  /*3650*/  SHF.L.U32 R6, R6, 0x1f, RZ ;  /* 0x0000001f06067819 */ /* 0x004fc800000006ff */
[----:B------:R-:W2:Y:S02]  /*3660*/  SYNCS.PHASECHK.TRANS64.TRYWAIT P0, [UR5+0x8], R6 ;  /* 0x00000806ff0075a7 */ /* 0x000ea40008001105 */
[----:B--2---:R-:W-:Y:S05]  /*3670*/  @P0 BRA `(.L_x_64) ;  /* 0x0000000000080947 */ /* 0x004fea0003800000 */
[----:B------:R-:W2:Y:S02]  /*3680*/  SYNCS.PHASECHK.TRANS64.TRYWAIT P0, [UR5+0x8], R6 ;  /* 0x00000806ff0075a7 */ /* 0x000ea40008001105 */
[----:B--2---:R-:W-:Y:S05]  /*3690*/  @!P0 BRA `(.L_x_65) ;  /* 0x0000005c00ec8947 */ /* 0x004fea0003800000 */
.L_x_64:
[----:B------:R-:W-:Y:S01]  /*36a0*/  PRMT R4, R4, 0x654, R0 ;  /* 0x0000065404047816 */ /* 0x000fe20000000000 */
[----:B------:R-:W-:Y:S01]  /*36b0*/  HFMA2 R0, -RZ, RZ, 0, 5.9604644775390625e-08 ;  /* 0x00000001ff007431 */ /* 0x000fe200000001ff */
[----:B------:R-:W-:Y:S01]  /*36c0*/  UPRMT UR4, UR48, 0x654, UR7 ;  /* 0x0000065430047896 */ /* 0x000fe20008000007 */
[----:B------:R-:W-:Y:S02]  /*36d0*/  IMAD.MOV.U32 R8, RZ, RZ, 0xffff ;  /* 0x0000ffffff087424 */ /* 0x000fe400078e00ff */
[----:B--2---:R-:W-:Y:S02]  /*36e0*/  IMAD.MOV.U32 R6, RZ, RZ, 0x4 ;  /* 0x00000004ff067424 */ /* 0x004fe400078e00ff */
[----:B------:R-:W-:Y:S01]  /*36f0*/  IMAD.SHL.U32 R9, R10, 0x20, RZ ;  /* 0x000000200a097824 */ /* 0x000fe200078e00ff */
[----:B------:R-:W-:Y:S02]  /*3700*/  MOV R5, UR4 ;  /* 0x0000000400057c02 */ /* 0x000fe40008000f00 */
[-C--:B------:R-:W-:Y:S01]  /*3710*/  SHF.L.U32 R8, R8, R10.reuse, RZ ;  /* 0x0000000a08087219 */ /* 0x080fe200000006ff */
[----:B------:R2:W-:Y:S01]  /*3720*/  SYNCS.ARRIVE.TRANS64.RED RZ, [UR4], R6 ;  /* 0x00000006ffff79a7 */ /* 0x0005e20008000404 */
[----:B------:R-:W-:Y:S01]  /*3730*/  SHF.L.U32 R7, R0, R10, RZ ;  /* 0x0000000a00077219 */ /* 0x000fe200000006ff */
[----:B------:R2:W-:Y:S04]  /*3740*/  STS [UR6+0x170], R9 ;  /* 0x00017009ff007988 */ /* 0x0005e80008000806 */
[----:B------:R2:W-:Y:S04]  /*3750*/  STAS [R4.64], R10 ;  /* 0x0000000a04007dbd */ /* 0x0005e8000c0008ff */
[----:B------:R2:W-:Y:S04]  /*3760*/  ATOMS.OR RZ, [UR5+0x14], R8 ;  /* 0x00001408ffff798c */ /* 0x0005e8000b000005 */
[----:B------:R2:W-:Y:S04]  /*3770*/  ATOMS.OR RZ, [UR5+0x18], R7 ;  /* 0x00001807ffff798c */ /* 0x0005e8000b000005 */
[----:B------:R2:W-:Y:S02]  /*3780*/  ATOMS.XOR RZ, [UR5+0x10], R0 ;  /* 0x00001000ffff798c */ /* 0x0005e4000b800005 */
.L_x_61:
[----:B-1----:R-:W-:Y:S05]  /*3790*/  BSYNC B0 ;  /* 0x0000000000007941 */ /* 0x002fea0003800000 */
.L_x_60:
[----:B------:R-:W-:Y:S05]  /*37a0*/  BRA.U UP1, `(.L_x_66) ;  /* 0x00000001016c7547 */ /* 0x000fea000b800000 */
[----:B------:R-:W-:-:S03]  /*37b0*/  UMOV UR4, 0xffffffff ;  /* 0xffffffff00047882 */ /* 0x000fc60000000000 */
[----:B------:R-:W-:Y:S05]  /*37c0*/  BRA.DIV UR4, `(.L_x_67) ;  /* 0x0000005e04b87947 */ /* 0x000fea000b800000 */
[----:B------:R-:W-:-:S13]  /*37d0*/  ELECT P6, URZ, PT ;  /* 0x0000000000ff782f */ /* 0x000fda00038c0000 */
.L_x_175:
[----:B------:R-:W-:Y:S05]  /*37e0*/  @!P6 BRA `(.L_x_66) ;  /* 0x00000000005ce947 */ /* 0x000fea0003800000 */
[----:B--2---:R-:W2:Y:S02]  /*37f0*/  LDS R4, [UR5+0x10] ;  /* 0x00001005ff047984 */ /* 0x004ea40008000800 */
[----:B--2---:R-:W-:-:S04]  /*3800*/  SHF.L.U32 R4, R4, 0x1f, RZ ;  /* 0x0000001f04047819 */ /* 0x004fc800000006ff */
[----:B------:R-:W2:Y:S02]  /*3810*/  SYNCS.PHASECHK.TRANS64.TRYWAIT P0, [UR5+0x8], R4 ;  /* 0x00000804ff0075a7 */ /* 0x000ea40008001105 */
[----:B--2---:R-:W-:Y:S05]  /*3820*/  @P0 BRA `(.L_x_68) ;  /* 0x0000000000080947 */ /* 0x004fea0003800000 */
[----:B------:R-:W2:Y:S02]  /*3830*/  SYNCS.PHASECHK.TRANS64.TRYWAIT P0, [UR5+0x8], R4 ;  /* 0x00000804ff0075a7 */ /* 0x000ea40008001105 */
[----:B--2---:R-:W-:Y:S05]  /*3840*/  @!P0 BRA `(.L_x_69) ;  /* 0x0000005c00b88947 */ /* 0x004fea0003800000 */
.L_x_68:
[----:B------:R-:W3:Y:S01]  /*3850*/  LDS R6, [UR6+0x170] ;  /* 0x00017006ff067984 */ /* 0x000ee20008000800 */
[----:B--2---:R-:W-:Y:S02]  /*3860*/  HFMA2 R0, -RZ, RZ, 0, 5.9604644775390625e-08 ;  /* 0x00000001ff007431 */ /* 0x004fe400000001ff */
[----:B------:R-:W-:Y:S01]  /*3870*/  IMAD.MOV.U32 R4, RZ, RZ, 0xffff ;  /* 0x0000ffffff047424 */ /* 0x000fe200078e00ff */
[----:B------:R-:W-:Y:S01]  /*3880*/  UPRMT UR4, UR48, 0x654, UR7 ;  /* 0x0000065430047896 */ /* 0x000fe20008000007 */
[----:B---3--:R-:W-:-:S03]  /*3890*/  IMAD.SHL.U32 R5, R6, 0x20, RZ ;  /* 0x0000002006057824 */ /* 0x008fc600078e00ff */
[-C--:B------:R-:W-:Y:S02]  /*38a0*/  SHF.L.U32 R4, R4, R6.reuse, RZ ;  /* 0x0000000604047219 */ /* 0x080fe400000006ff */
[----:B------:R-:W-:Y:S01]  /*38b0*/  SHF.L.U32 R6, R0, R6, RZ ;  /* 0x0000000600067219 */ /* 0x000fe200000006ff */
[----:B------:R3:W-:Y:S04]  /*38c0*/  STS [UR6+0x170], R5 ;  /* 0x00017005ff007988 */ /* 0x0007e80008000806 */
[----:B------:R3:W-:Y:S04]  /*38d0*/  ATOMS.OR RZ, [UR5+0x14], R4 ;  /* 0x00001404ffff798c */ /* 0x0007e8000b000005 */
[----:B------:R3:W-:Y:S01]  /*38e0*/  ATOMS.OR RZ, [UR5+0x18], R6 ;  /* 0x00001806ffff798c */ /* 0x0007e2000b000005 */
[----:B------:R-:W-:Y:S03]  /*38f0*/  SYNCS.ARRIVE.TRANS64.RED.A1T0 RZ, [UR4], RZ ;  /* 0x000000ffffff79a7 */ /* 0x000fe60008100404 */
[----:B------:R3:W-:Y:S01]  /*3900*/  ATOMS.XOR RZ, [UR5+0x10], R0 ;  /* 0x00001000ffff798c */ /* 0x0007e2000b800005 */
[----:B------:R-:W-:Y:S05]  /*3910*/  BRA `(.L_x_66) ;  /* 0x0000000000107947 */ /* 0x000fea0003800000 */
.L_x_59:
[----:B------:R-:W-:Y:S02]  /*3920*/  MOV R0, 0xffffffff ;  /* 0xffffffff00007802 */ /* 0x000fe40000000f00 */
[----:B------:R-:W-:-:S03]  /*3930*/  MOV R4, 0x3960 ;  /* 0x0000396000047802 */ /* 0x000fc60000000f00 */
[----:B------:R2:W-:Y:S04]  /*3940*/  STS [UR6+0x170], R0 ;  /* 0x00017000ff007988 */ /* 0x0005e80008000806 */
[----:B-12--5:R-:W-:Y:S05]  /*3950*/  CALL.REL.NOINC `($__internal_1_$__cuda_sm10x_tcgen05_guardrail_trap_phase_invalid_during_alloc) ;  /* 0x00000064008c7944 */ /* 0x026fea0003c00000 */
.L_x_66:
[----:B------:R-:W-:Y:S05]  /*3960*/  WARPSYNC.ALL ;  /* 0x0000000000007948 */ /* 0x000fea0003800000 */
[----:B------:R-:W4:Y:S01]  /*3970*/  S2UR UR4, SR_CgaCtaId ;  /* 0x00000000000479c3 */ /* 0x000f220000008800 */
[----:B------:R-:W-:Y:S01]  /*3980*/  UMOV UR26, 0x400 ;  /* 0x00000400001a7882 */ /* 0x000fe20000000000 */
[----:B------:R-:W-:-:S06]  /*3990*/  NOP ;  /* 0x0000000000007918 */ /* 0x000fcc0000000000 */
[----:B------:R-:W-:Y:S06]  /*39a0*/  BAR.ARV 0x6, 0xa0 ;  /* 0x0182800000007b1d */ /* 0x000fec0000002000 */
[----:B------:R-:W1:Y:S01]  /*39b0*/  LDCU UR6, c[0x0][0x38c] ;  /* 0x00007180ff0677ac */ /* 0x000e620008000800 */
[----:B------:R-:W-:Y:S01]  /*39c0*/  LOP3.LUT R3, R3, 0xffff, RZ, 0xc0, !PT ;  /* 0x0000ffff03037812 */ /* 0x000fe200078ec0ff */
[----:B--2---:R-:W-:Y:S01]  /*39d0*/  IMAD.MOV.U32 R9, RZ, RZ, 0x1 ;  /* 0x00000001ff097424 */ /* 0x004fe200078e00ff */
[----:B------:R-:W-:Y:S01]  /*39e0*/  LOP3.LUT R2, R2, 0xffff, RZ, 0xc0, !PT ;  /* 0x0000ffff02027812 */ /* 0x000fe200078ec0ff */
[----:B------:R-:W-:Y:S01]  /*39f0*/  IMAD.MOV.U32 R8, RZ, RZ, RZ ;  /* 0x000000ffff087224 */ /* 0x000fe200078e00ff */
[----:B------:R-:W-:Y:S01]  /*3a00*/  R2UR UR28, R3 ;  /* 0x00000000031c72ca */ /* 0x000fe200000e0000 */
[----:B------:R-:W-:Y:S01]  /*3a10*/  UMOV UR32, URZ ;  /* 0x000000ff00207c82 */ /* 0x000fe20008000000 */
[----:B------:R-:W-:-:S02]  /*3a20*/  R2UR UR42, R2 ;  /* 0x00000000022a72ca */ /* 0x000fc400000e0000 */
[----:B------:R-:W-:Y:S01]  /*3a30*/  CS2R R2, SRZ ;  /* 0x0000000000027805 */ /* 0x000fe2000001ff00 */
[----:B------:R-:W-:Y:S01]  /*3a40*/  UMOV UR23, URZ ;  /* 0x000000ff00177c82 */ /* 0x000fe20008000000 */
[----:B----4-:R-:W-:Y:S01]  /*3a50*/  ULEA UR26, UR4, UR26, 0x18 ;  /* 0x0000001a041a7291 */ /* 0x010fe2000f8ec0ff */
[----:B------:R-:W-:Y:S01]  /*3a60*/  UMOV UR22, URZ ;  /* 0x000000ff00167c82 */ /* 0x000fe20008000000 */
[----:B------:R-:W-:Y:S02]  /*3a70*/  UISETP.NE.AND UP3, UPT, UR46, URZ, UPT ;  /* 0x000000ff2e00728c */ /* 0x000fe4000bf65270 */
[----:B------:R-:W-:Y:S02]  /*3a80*/  UIADD3 UR4, UPT, UPT, UR26, 0x4300, URZ ;  /* 0x000043001a047890 */ /* 0x000fe4000fffe0ff */
[----:B------:R-:W-:-:S03]  /*3a90*/  UIADD3 UR5, UPT, UPT, UR26, 0x12300, URZ ;  /* 0x000123001a057890 */ /* 0x000fc6000fffe0ff */
[----:B---3--:R-:W2:Y:S01]  /*3aa0*/  LDS R0, [UR26+0x170] ;  /* 0x0001701aff007984 */ /* 0x008ea20008000800 */
[----:B-1----:R-:W-:Y:S02]  /*3ab0*/  UIADD3 UR6, UPT, UPT, UR6, 0x3f, URZ ;  /* 0x0000003f06067890 */ /* 0x002fe4000fffe0ff */
[----:B------:R-:W-:Y:S02]  /*3ac0*/  USHF.R.U32.HI UR4, URZ, 0x4, UR4 ;  /* 0x00000004ff047899 */ /* 0x000fe40008011604 */
[----:B------:R-:W-:Y:S02]  /*3ad0*/  USHF.R.S32.HI UR33, URZ, 0x1f, UR6 ;  /* 0x0000001fff217899 */ /* 0x000fe40008011406 */
[----:B------:R-:W-:Y:S02]  /*3ae0*/  USHF.R.U32.HI UR5, URZ, 0x4, UR5 ;  /* 0x00000004ff057899 */ /* 0x000fe40008011605 */
[----:B------:R-:W-:Y:S02]  /*3af0*/  ULEA.HI UR33, UR33, UR6, URZ, 0x6 ;  /* 0x0000000621217291 */ /* 0x000fe4000f8f30ff */
[----:B------:R-:W-:-:S02]  /*3b00*/  ULOP3.LUT UR29, UR4, 0x3fff, URZ, 0xc0, !UPT ;  /* 0x00003fff041d7892 */ /* 0x000fc4000f8ec0ff */
[----:B------:R-:W-:Y:S01]  /*3b10*/  USHF.R.S32.HI UR33, URZ, 0x6, UR33 ;  /* 0x00000006ff217899 */ /* 0x000fe20008011421 */
[----:B------:R-:W-:Y:S01]  /*3b20*/  UMOV UR40, 0x0 ;  /* 0x0000000000287882 */ /* 0x000fe20000000000 */
[----:B------:R-:W-:Y:S02]  /*3b30*/  UMOV UR41, 0x8210010 ;  /* 0x0821001000297882 */ /* 0x000fe40000000000 */
[----:B------:R-:W-:Y:S02]  /*3b40*/  UISETP.LT.AND UP0, UPT, UR33, 0x1, UPT ;  /* 0x000000012100788c */ /* 0x000fe4000bf01270 */
[----:B------:R-:W-:Y:S02]  /*3b50*/  ULOP3.LUT UR30, UR5, 0x3fff, URZ, 0xc0, !UPT ;  /* 0x00003fff051e7892 */ /* 0x000fe4000f8ec0ff */
[----:B------:R-:W-:Y:S02]  /*3b60*/  ULOP3.LUT UR29, UR29, 0x10000, URZ, 0xfc, !UPT ;  /* 0x000100001d1d7892 */ /* 0x000fe4000f8efcff */
[----:B------:R-:W-:Y:S01]  /*3b70*/  USEL UR43, UR33, 0x1, !UP0 ;  /* 0x00000001212b7887 */ /* 0x000fe2000c000000 */
[----:B------:R-:W-:Y:S01]  /*3b80*/  UMOV UR38, 0x0 ;  /* 0x0000000000267882 */ /* 0x000fe20000000000 */
[----:B------:R-:W-:Y:S01]  /*3b90*/  UMOV UR39, 0x8210010 ;  /* 0x0821001000277882 */ /* 0x000fe20000000000 */
[----:B------:R-:W-:Y:S01]  /*3ba0*/  UMOV UR36, 0x0 ;  /* 0x0000000000247882 */ /* 0x000fe20000000000 */
[----:B------:R-:W-:Y:S01]  /*3bb0*/  UMOV UR37, 0x8210010 ;  /* 0x0821001000257882 */ /* 0x000fe20000000000 */
[----:B------:R-:W-:Y:S01]  /*3bc0*/  UMOV UR34, 0x0 ;  /* 0x0000000000227882 */ /* 0x000fe20000000000 */
[----:B------:R-:W-:Y:S01]  /*3bd0*/  UMOV UR35, 0x8210010 ;  /* 0x0821001000237882 */ /* 0x000fe20000000000 */
[----:B--2---:R-:W-:-:S15]  /*3be0*/  R2UR UR44, R0 ;  /* 0x00000000002c72ca */ /* 0x004fde00000e0000 */
.L_x_77:
[C---:B------:R-:W-:Y:S02]  /*3bf0*/  LEA R0, R8.reuse, UR26, 0x3 ;  /* 0x0000001a08007c11 */ /* 0x040fe4000f8e18ff */
[----:B------:R-:W-:Y:S02]  /*3c00*/  SHF.L.U32 R4, R3, 0x1f, RZ ;  /* 0x0000001f03047819 */ /* 0x000fe400000006ff */
[----:B------:R-:W-:Y:S02]  /*3c10*/  LEA R5, R8, UR26, 0x4 ;  /* 0x0000001a08057c11 */ /* 0x000fe4000f8e20ff */
[----:B------:R-:W1:Y:S02]  /*3c20*/  SYNCS.PHASECHK.TRANS64.TRYWAIT P0, [R0+URZ+0xc0], R4 ;  /* 0x0000c004000075a7 */ /* 0x000e6400080011ff */
[----:B-1-3--:R-:W-:Y:S05]  /*3c30*/  @!P0 BRA `(.L_x_70) ;  /* 0x0000005800d48947 */ /* 0x00afea0003800000 */
.L_x_176:
[----:B-1----:R-:W1:Y:S01]  /*3c40*/  LDS.128 R4, [R5+0x150] ;  /* 0x0001500005047984 */ /* 0x002e620000000c00 */
[----:B------:R-:W-:Y:S02]  /*3c50*/  VIADD R0, R0, 0xd0 ;  /* 0x000000d000007836 */ /* 0x000fe40000000000 */
[----:B------:R-:W-:Y:S01]  /*3c60*/  VIADD R8, R8, 0x1 ;  /* 0x0000000108087836 */ /* 0x000fe20000000000 */
[----:B------:R-:W-:Y:S01]  /*3c70*/  @!PT LDS RZ, [RZ] ;  /* 0x00000000fffff984 */ /* 0x000fe20000000800 */
[----:B------:R-:W-:Y:S01]  /*3c80*/  @!PT LDS RZ, [RZ] ;  /* 0x00000000fffff984 */ /* 0x000fe20000000800 */
[----:B------:R-:W-:Y:S01]  /*3c90*/  @!PT LDS RZ, [RZ] ;  /* 0x00000000fffff984 */ /* 0x000fe20000000800 */
[----:B------:R-:W-:Y:S01]  /*3ca0*/  @!PT LDS RZ, [RZ] ;  /* 0x00000000fffff984 */ /* 0x000fe20000000800 */
[----:B------:R2:W-:Y:S06]  /*3cb0*/  MEMBAR.ALL.CTA ;  /* 0x0000000000007992 */ /* 0x0005ec0000008000 */
[----:B--2---:R-:W2:Y:S01]  /*3cc0*/  FENCE.VIEW.ASYNC.S ;  /* 0x00000000000073c6 */ /* 0x004ea20000000000 */
[----:B------:R-:W-:-:S04]  /*3cd0*/  PRMT R0, RZ, 0x654, R0 ;  /* 0x00000654ff007816 */ /* 0x000fc80000000000 */
[----:B--2---:R2:W-:Y:S01]  /*3ce0*/  SYNCS.ARRIVE.TRANS64.RED.A1T0 RZ, [R0+URZ], RZ ;  /* 0x000000ff00ff79a7 */ /* 0x0045e200081004ff */
[----:B-1----:R-:W-:Y:S01]  /*3cf0*/  LOP3.LUT P1, RZ, R6, 0x1, RZ, 0xc0, !PT ;  /* 0x0000000106ff7812 */ /* 0x002fe2000782c0ff */
[----:B--2---:R-:W-:-:S12]  /*3d00*/  BRA.U UP3, `(.L_x_71) ;  /* 0x0000000503087547 */ /* 0x004fd8000b800000 */
[----:B------:R-:W1:Y:S01]  /*3d10*/  LDCU UR4, c[0x0][0x38c] ;  /* 0x00007180ff0477ac */ /* 0x000e620008000800 */
[----:B------:R-:W-:Y:S02]  /*3d20*/  PLOP3.LUT P2, PT, PT, PT, PT, 0x80, 0x8 ;  /* 0x000000000008781c */ /* 0x000fe40003f4f070 */
[----:B------:R-:W-:Y:S01]  /*3d30*/  SHF.L.U32 R4, R9, 0x1f, RZ ;  /* 0x0000001f09047819 */ /* 0x000fe200000006ff */
[----:B------:R-:W-:Y:S02]  /*3d40*/  ULEA UR31, UR32, UR26, 0x3 ;  /* 0x0000001a201f7291 */ /* 0x000fe4000f8e18ff */
[----:B------:R-:W-:Y:S02]  /*3d50*/  ULEA UR11, UR32, UR44, 0x6 ;  /* 0x0000002c200b7291 */ /* 0x000fe4000f8e30ff */
[----:B-1----:R-:W-:-:S06]  /*3d60*/  UISETP.GE.AND UP0, UPT, UR4, 0x1, UPT ;  /* 0x000000010400788c */ /* 0x002fcc000bf06270 */
[----:B------:R-:W-:-:S05]  /*3d70*/  PLOP3.LUT P0, PT, PT, PT, UP0, 0x80, 0x8 ;  /* 0x000000000008781c */ /* 0x000fca0003f0f008 */
[----:B------:R-:W-:-:S08]  /*3d80*/  @UP0 ULEA UR4, UR23, UR26, 0x3 ;  /* 0x0000001a17040291 */ /* 0x000fd0000f8e18ff */
[----:B------:R-:W-:-:S04]  /*3d90*/  @P0 SHF.L.U32 R0, R2, 0x1f, RZ ;  /* 0x0000001f02000819 */ /* 0x000fc800000006ff */
[----:B------:R1:W2:Y:S01]  /*3da0*/  @P0 SYNCS.PHASECHK.TRANS64.TRYWAIT P2, [UR4], R0 ;  /* 0x00000000ff0005a7 */ /* 0x0002a20008041104 */
[----:B------:R-:W3:Y:S02]  /*3db0*/  SYNCS.PHASECHK.TRANS64.TRYWAIT P0, [UR31+0x100], R4 ;  /* 0x00010004ff0075a7 */ /* 0x000ee4000800111f */
[----:B-123--:R-:W-:Y:S05]  /*3dc0*/  @!P0 BRA `(.L_x_72) ;  /* 0x0000005800848947 */ /* 0x00efea0003800000 */
.L_x_178:
[----:B------:R-:W-:Y:S01]  /*3dd0*/  UMOV UR27, UR22 ;  /* 0x00000016001b7c82 */ /* 0x000fe20008000000 */
[----:B------:R-:W-:Y:S05]  /*3de0*/  BRA.U !UP0, `(.L_x_73) ;  /* 0x0000000108c07547 */ /* 0x000fea000b800000 */
[----:B------:R-:W-:Y:S02]  /*3df0*/  UIADD3 UR27, UPT, UPT, UR43, UR22, URZ ;  /* 0x000000162b1b7290 */ /* 0x000fe4000fffe0ff */
[----:B------:R-:W-:Y:S01]  /*3e00*/  UPLOP3.LUT UP2, UPT, UPT, UPT, UPT, 0x40, 0x4 ;  /* 0x000000000004789c */ /* 0x000fe20003f4e870 */
[----:B------:R-:W-:Y:S01]  /*3e10*/  UMOV UR24, UR33 ;  /* 0x0000002100187c82 */ /* 0x000fe20008000000 */
[----:B------:R-:W-:-:S09]  /*3e20*/  UMOV UR10, UR23 ;  /* 0x00000017000a7c82 */ /* 0x000fd20008000000 */
.L_x_76:
[----:B--2---:R-:W-:Y:S01]  /*3e30*/  ULEA UR5, UR10, UR26, 0x3 ;  /* 0x0000001a0a057291 */ /* 0x004fe2000f8e18ff */
[----:B---3--:R-:W-:Y:S11]  /*3e40*/  @P2 BRA `(.L_x_74) ;  /* 0x00000000000c2947 */ /* 0x008ff60003800000 */
[----:B-1----:R-:W-:Y:S04]  /*3e50*/  SHF.L.U32 R4, R2, 0x1f, RZ ;  /* 0x0000001f02047819 */ /* 0x002fe800000006ff */
[----:B------:R-:W1:Y:S02]  /*3e60*/  SYNCS.PHASECHK.TRANS64.TRYWAIT P0, [UR5], R4 ;  /* 0x00000004ff0075a7 */ /* 0x000e640008001105 */
[----:B-1----:R-:W-:Y:S05]  /*3e70*/  @!P0 BRA `(.L_x_75) ;  /* 0x0000005800708947 */ /* 0x002fea0003800000 */
.L_x_74:
[----:B------:R-:W-:Y:S01]  /*3e80*/  UISETP.NE.AND UP0, UPT, UR24, 0x1, UPT ;  /* 0x000000011800788c */ /* 0x000fe2000bf05270 */
[----:B------:R-:W-:Y:S01]  /*3e90*/  PLOP3.LUT P2, PT, PT, PT, PT, 0x80, 0x8 ;  /* 0x000000000008781c */ /* 0x000fe20003f4f070 */
[----:B------:R-:W-:Y:S02]  /*3ea0*/  UIADD3 UR4, UPT, UPT, UR10, 0x1, URZ ;  /* 0x000000010a047890 */ /* 0x000fe4000fffe0ff */
[----:B------:R-:W-:Y:S02]  /*3eb0*/  UIADD3 UR25, UPT, UPT, UR5, 0x38, URZ ;  /* 0x0000003805197890 */ /* 0x000fe4000fffe0ff */
[----:B------:R-:W-:Y:S01]  /*3ec0*/  UISETP.NE.AND UP1, UPT, UR4, 0x7, UPT ;  /* 0x000000070400788c */ /* 0x000fe2000bf25270 */
[----:B------:R-:W-:Y:S01]  /*3ed0*/  PLOP3.LUT P0, PT, PT, PT, UP0, 0x80, 0x8 ;  /* 0x000000000008781c */ /* 0x000fe20003f0f008 */
[----:B------:R-:W-:Y:S02]  /*3ee0*/  UIADD3 UR22, UPT, UPT, UR22, 0x1, URZ ;  /* 0x0000000116167890 */ /* 0x000fe4000fffe0ff */
[----:B------:R-:W-:Y:S02]  /*3ef0*/  USEL UR6, URZ, 0x1, UP1 ;  /* 0x00000001ff067887 */ /* 0x000fe40008800000 */
[----:B------:R-:W-:Y:S02]  /*3f00*/  USEL UR23, UR4, URZ, UP1 ;  /* 0x000000ff04177287 */ /* 0x000fe40008800000 */
[----:B------:R-:W-:Y:S02]  /*3f10*/  UIADD3 UR24, UPT, UPT, UR24, -0x1, URZ ;  /* 0xffffffff18187890 */ /* 0x000fe4000fffe0ff */
[----:B------:R-:W-:Y:S01]  /*3f20*/  @UP0 ULEA UR4, UR23, UR26, 0x3 ;  /* 0x0000001a17040291 */ /* 0x000fe2000f8e18ff */
[----:B------:R-:W-:Y:S01]  /*3f30*/  LOP3.LUT R2, R2, UR6, RZ, 0x3c, !PT ;  /* 0x0000000602027c12 */ /* 0x000fe2000f8e3cff */
[----:B------:R-:W-:Y:S02]  /*3f40*/  ULEA UR6, UR10, UR30, 0x9 ;  /* 0x0000001e0a067291 */ /* 0x000fe4000f8e48ff */
[----:B------:R-:W-:Y:S01]  /*3f50*/  UISETP.NE.AND UP0, UPT, UR22, UR27, UPT ;  /* 0x0000001b1600728c */ /* 0x000fe2000bf05270 */
[----:B-1----:R-:W-:Y:S01]  /*3f60*/  @P0 SHF.L.U32 R0, R2, 0x1f, RZ ;  /* 0x0000001f02000819 */ /* 0x002fe200000006ff */
[----:B------:R-:W-:Y:S02]  /*3f70*/  UIADD3 UR20, UPT, UPT, UR6, 0x80, URZ ;  /* 0x0000008006147890 */ /* 0x000fe4000fffe0ff */
[----:B------:R-:W-:Y:S01]  /*3f80*/  UIADD3 UR16, UPT, UPT, UR6, 0x100, URZ ;  /* 0x0000010006107890 */ /* 0x000fe2000fffe0ff */
[----:B------:R2:W3:Y:S01]  /*3f90*/  @P0 SYNCS.PHASECHK.TRANS64.TRYWAIT P2, [UR4], R0 ;  /* 0x00000000ff0005a7 */ /* 0x0004e20008041104 */
[----:B------:R-:W-:Y:S02]  /*3fa0*/  ULEA UR4, UR10, UR29, 0x9 ;  /* 0x0000001d0a047291 */ /* 0x000fe4000f8e48ff */
[----:B------:R-:W-:Y:S02]  /*3fb0*/  UIADD3 UR12, UPT, UPT, UR6, 0x180, URZ ;  /* 0x00000180060c7890 */ /* 0x000fe4000fffe0ff */
[----:B------:R-:W-:Y:S02]  /*3fc0*/  UIADD3 UR18, UPT, UPT, UR4, 0x2, URZ ;  /* 0x0000000204127890 */ /* 0x000fe4000fffe0ff */
[----:B------:R-:W-:Y:S02]  /*3fd0*/  UIADD3 UR14, UPT, UPT, UR4, 0x4, URZ ;  /* 0x00000004040e7890 */ /* 0x000fe4000fffe0ff */
[----:B------:R-:W-:Y:S01]  /*3fe0*/  UIADD3 UR8, UPT, UPT, UR4, 0x6, URZ ;  /* 0x0000000604087890 */ /* 0x000fe2000fffe0ff */
[----:B------:R-:W-:Y:S01]  /*3ff0*/  UMOV UR7, 0x40004040 ;  /* 0x4000404000077882 */ /* 0x000fe20000000000 */
[----:B------:R-:W-:Y:S01]  /*4000*/  UMOV UR5, 0x40004040 ;  /* 0x4000404000057882 */ /* 0x000fe20000000000 */
[----:B------:R-:W-:Y:S01]  /*4010*/  UMOV UR21, 0x40004040 ;  /* 0x4000404000157882 */ /* 0x000fe20000000000 */
[----:B------:R2:W-:Y:S01]  /*4020*/  UTCHMMA.2CTA gdesc[UR4], gdesc[UR6], tmem[UR11], tmem[UR40], idesc[UR41], UP2 ;  /* 0x00ff2806040075ea */ /* 0x0005e2000920000b */
[----:B------:R-:W-:Y:S01]  /*4030*/  UPLOP3.LUT UP2, UPT, UPT, UPT, UPT, 0x80, 0x8 ;  /* 0x000000000008789c */ /* 0x000fe20003f4f070 */
[----:B------:R-:W-:Y:S01]  /*4040*/  UMOV UR19, 0x40004040 ;  /* 0x4000404000137882 */ /* 0x000fe20000000000 */
[----:B------:R-:W-:Y:S01]  /*4050*/  UMOV UR17, 0x40004040 ;  /* 0x4000404000117882 */ /* 0x000fe20000000000 */
[----:B------:R2:W-:Y:S01]  /*4060*/  UTCHMMA.2CTA gdesc[UR18], gdesc[UR20], tmem[UR11], tmem[UR38], idesc[UR39], UPT ;  /* 0x00ff2614120075ea */ /* 0x0005e2000ba0000b */
[----:B------:R-:W-:Y:S01]  /*4070*/  UMOV UR15, 0x40004040 ;  /* 0x40004040000f7882 */ /* 0x000fe20000000000 */
[----:B------:R-:W-:Y:S01]  /*4080*/  UMOV UR13, 0x40004040 ;  /* 0x40004040000d7882 */ /* 0x000fe20000000000 */
[----:B------:R-:W-:Y:S01]  /*4090*/  UMOV UR9, 0x40004040 ;  /* 0x4000404000097882 */ /* 0x000fe20000000000 */
[----:B------:R2:W-:Y:S01]  /*40a0*/  UTCHMMA.2CTA gdesc[UR14], gdesc[UR16], tmem[UR11], tmem[UR36], idesc[UR37], UPT ;  /* 0x00ff24100e0075ea */ /* 0x0005e2000ba0000b */
[----:B------:R2:W-:Y:S01]  /*40b0*/  UTCHMMA.2CTA gdesc[UR8], gdesc[UR12], tmem[UR11], tmem[UR34], idesc[UR35], UPT ;  /* 0x00ff220c080075ea */ /* 0x0005e2000ba0000b */
[----:B------:R2:W-:Y:S01]  /*40c0*/  UTCBAR.2CTA.MULTICAST [UR25], URZ, UR28 ;  /* 0x000000ff190073e9 */ /* 0x0005e2000820081c */
[----:B------:R-:W-:Y:S01]  /*40d0*/  UMOV UR10, UR23 ;  /* 0x00000017000a7c82 */ /* 0x000fe20008000000 */
[----:B------:R-:W-:Y:S05]  /*40e0*/  BRA.U UP0, `(.L_x_76) ;  /* 0xfffffffd00507547 */ /* 0x000fea000b83ffff */
.L_x_73:
[----:B--2---:R-:W-:Y:S01]  /*40f0*/  UIADD3 UR4, UPT, UPT, UR31, 0xe0, URZ ;  /* 0x000000e01f047890 */ /* 0x004fe2000fffe0ff */
[----:B------:R-:W-:-:S08]  /*4100*/  UMOV UR22, UR27 ;  /* 0x0000001b00167c82 */ /* 0x000fd00008000000 */
[----:B------:R2:W-:Y:S01]  /*4110*/  UTCBAR.2CTA.MULTICAST [UR4], URZ, UR42 ;  /* 0x000000ff040073e9 */ /* 0x0005e2000820082a */
[----:B------:R-:W-:Y:S02]  /*4120*/  NOP ;  /* 0x0000000000007918 */ /* 0x000fe40000000000 */
.L_x_71:
[----:B--2---:R-:W-:Y:S01]  /*4130*/  UIADD3 UR4, UPT, UPT, UR32, 0x1, URZ ;  /* 0x0000000120047890 */ /* 0x004fe2000fffe0ff */
[----:B------:R-:W-:-:S03]  /*4140*/  ISETP.NE.AND P0, PT, R8, 0x2, PT ;  /* 0x000000020800780c */ /* 0x000fc60003f05270 */
[----:B------:R-:W-:Y:S01]  /*4150*/  UISETP.NE.AND UP0, UPT, UR4, 0x4, UPT ;  /* 0x000000040400788c */ /* 0x000fe2000bf05270 */
[----:B-1----:R-:W-:Y:S02]  /*4160*/  SEL R0, RZ, 0x1, P0 ;  /* 0x00000001ff007807 */ /* 0x002fe40000000000 */
[----:B------:R-:W-:Y:S01]  /*4170*/  SEL R8, R8, RZ, P0 ;  /* 0x000000ff08087207 */ /* 0x000fe20000000000 */
[----:B------:R-:W-:Y:S01]  /*4180*/  USEL UR5, URZ, 0x1, UP0 ;  /* 0x00000001ff057887 */ /* 0x000fe20008000000 */
[----:B------:R-:W-:Y:S01]  /*4190*/  LOP3.LUT R3, R3, R0, RZ, 0x3c, !PT ;  /* 0x0000000003037212 */ /* 0x000fe200078e3cff */
[----:B------:R-:W-:-:S04]  /*41a0*/  USEL UR32, UR4, URZ, UP0 ;  /* 0x000000ff04207287 */ /* 0x000fc80008000000 */
[----:B------:R-:W-:Y:S01]  /*41b0*/  LOP3.LUT R9, R9, UR5, RZ, 0x3c, !PT ;  /* 0x0000000509097c12 */ /* 0x000fe2000f8e3cff */
[----:B------:R-:W-:Y:S07]  /*41c0*/  @P1 BRA `(.L_x_77) ;  /* 0xfffffff800881947 */ /* 0x000fee000383ffff */
[----:B------:R-:W1:Y:S01]  /*41d0*/  S2UR UR8, SR_CgaCtaId ;  /* 0x00000000000879c3 */ /* 0x000e620000008800 */
[----:B------:R-:W-:Y:S01]  /*41e0*/  ELECT P0, URZ, PT ;  /* 0x0000000000ff782f */ /* 0x000fe20003800000 */
[----:B------:R-:W-:Y:S01]  /*41f0*/  HFMA2 R0, -RZ, RZ, 0, 5.9604644775390625e-08 ;  /* 0x00000001ff007431 */ /* 0x000fe200000001ff */
[----:B------:R-:W-:-:S05]  /*4200*/  UMOV UR4, 0x40 ;  /* 0x0000004000047882 */ /* 0x000fca0000000000 */
[----:B------:R-:W-:Y:S01]  /*4210*/  UVIRTCOUNT.DEALLOC.SMPOOL 0x80 ;  /* 0x000000800000784c */ /* 0x000fe20000000000 */
[----:B------:R-:W-:Y:S02]  /*4220*/  UISETP.NE.AND UP1, UPT, UR46, URZ, UPT ;  /* 0x000000ff2e00728c */ /* 0x000fe4000bf25270 */
[----:B-1----:R-:W-:-:S09]  /*4230*/  ULEA UR8, UR8, UR4, 0x18 ;  /* 0x0000000408087291 */ /* 0x002fd2000f8ec0ff */
[----:B------:R1:W-:Y:S01]  /*4240*/  @P0 STS.U8 [UR8+0x1c], R0 ;  /* 0x00001c00ff000988 */ /* 0x0003e20008000008 */
[----:B------:R-:W-:Y:S05]  /*4250*/  BRA.U UP1, `(.L_x_78) ;  /* 0x0000000101a07547 */ /* 0x000fea000b800000 */
[----:B------:R-:W-:Y:S01]  /*4260*/  UIADD3 UR7, UPT, UPT, UR26, 0x100, URZ ;  /* 0x000001001a077890 */ /* 0x000fe2000fffe0ff */
[----:B------:R-:W-:-:S03]  /*4270*/  SHF.L.U32 R2, R9, 0x1f, RZ ;  /* 0x0000001f09027819 */ /* 0x000fc600000006ff */
[----:B------:R-:W-:-:S09]  /*4280*/  ULEA UR4, UR32, UR7, 0x3 ;  /* 0x0000000720047291 */ /* 0x000fd2000f8e18ff */
[----:B------:R-:W2:Y:S02]  /*4290*/  SYNCS.PHASECHK.TRANS64.TRYWAIT P0, [UR4], R2 ;  /* 0x00000002ff0075a7 */ /* 0x000ea40008001104 */
[----:B--2---:R-:W-:Y:S05]  /*42a0*/  @!P0 BRA `(.L_x_79) ;  /* 0x00000054007c8947 */ /* 0x004fea0003800000 */
.L_x_181:
        /* <DEDUP_REMOVED lines=9> */
.L_x_183:
        /* <DEDUP_REMOVED lines=9> */
.L_x_185:
[----:B------:R-:W-:-:S04]  /*43d0*/  UIADD3 UR4, UPT, UPT, UR4, 0x1, URZ ;  /* 0x0000000104047890 */ /* 0x000fc8000fffe0ff */
[----:B------:R-:W-:-:S04]  /*43e0*/  UISETP.NE.AND UP0, UPT, UR4, 0x4, UPT ;  /* 0x000000040400788c */ /* 0x000fc8000bf05270 */
[----:B------:R-:W-:Y:S02]  /*43f0*/  USEL UR5, URZ, 0x1, UP0 ;  /* 0x00000001ff057887 */ /* 0x000fe40008000000 */
[----:B------:R-:W-:-:S04]  /*4400*/  USEL UR4, UR4, URZ, UP0 ;  /* 0x000000ff04047287 */ /* 0x000fc80008000000 */
[----:B------:R-:W-:Y:S01]  /*4410*/  ULEA UR4, UR4, UR7, 0x3 ;  /* 0x0000000704047291 */ /* 0x000fe2000f8e18ff */
[----:B------:R-:W-:-:S04]  /*4420*/  LOP3.LUT R2, R2, UR5, RZ, 0x3c, !PT ;  /* 0x0000000502027c12 */ /* 0x000fc8000f8e3cff */
[----:B------:R-:W-:Y:S01]  /*4430*/  SHF.L.U32 R2, R2, 0x1f, RZ ;  /* 0x0000001f02027819 */ /* 0x000fe200000006ff */
[----:B-1----:R-:W-:-:S04]  /*4440*/  IMAD.U32 R0, RZ, RZ, UR4 ;  /* 0x00000004ff007e24 */ /* 0x002fc8000f8e00ff */
[----:B------:R1:W2:Y:S03]  /*4450*/  SYNCS.PHASECHK.TRANS64.TRYWAIT P0, [R0+URZ], R2 ;  /* 0x00000002000075a7 */ /* 0x0002a600080011ff */
[----:B--2---:R-:W-:Y:S05]  /*4460*/  @!P0 NANOSLEEP.SYNCS 0x989680 ;  /* 0x009896800000895d */ /* 0x004fea0003900000 */
[----:B------:R-:W2:Y:S02]  /*4470*/  @!P0 SYNCS.PHASECHK.TRANS64 P0, [R0+URZ], R2 ;  /* 0x00000002000085a7 */ /* 0x000ea400080010ff */
[----:B--2---:R-:W-:Y:S05]  /*4480*/  @P0 BRA `(.L_x_82) ;  /* 0x0000000000200947 */ /* 0x004fea0003800000 */
.L_x_83:
[----:B--2---:R2:W4:Y:S02]  /*4490*/  SYNCS.PHASECHK.TRANS64.TRYWAIT P0, [R0+URZ], R2 ;  /* 0x00000002000075a7 */ /* 0x00452400080011ff */
[----:B----4-:R-:W-:Y:S05]  /*44a0*/  @!P0 NANOSLEEP.SYNCS 0x989680 ;  /* 0x009896800000895d */ /* 0x010fea0003900000 */
[----:B------:R-:W4:Y:S02]  /*44b0*/  @!P0 SYNCS.PHASECHK.TRANS64 P0, [R0+URZ], R2 ;  /* 0x00000002000085a7 */ /* 0x000f2400080010ff */
[----:B----4-:R-:W-:Y:S05]  /*44c0*/  @!P0 BRA `(.L_x_83) ;  /* 0xfffffffc00f08947 */ /* 0x010fea000383ffff */
[----:B------:R-:W-:Y:S05]  /*44d0*/  BRA `(.L_x_82) ;  /* 0x00000000000c7947 */ /* 0x000fea0003800000 */
.L_x_78:
[----:B------:R-:W-:-:S04]  /*44e0*/  UIADD3 UR4, UPT, UPT, UR26, 0x140, URZ ;  /* 0x000001401a047890 */ /* 0x000fc8000fffe0ff */
[----:B------:R-:W-:-:S09]  /*44f0*/  UPRMT UR4, UR48, 0x654, UR4 ;  /* 0x0000065430047896 */ /* 0x000fd20008000004 */
[----:B------:R-:W-:Y:S03]  /*4500*/  SYNCS.ARRIVE.TRANS64.RED.A1T0 RZ, [UR4], RZ ;  /* 0x000000ffffff79a7 */ /* 0x000fe60008100404 */
.L_x_82:
[----:B-12---:R-:W-:Y:S01]  /*4510*/  SHF.L.U32 R2, RZ, 0x1f, RZ ;  /* 0x0000001fff027819 */ /* 0x006fe200000006ff */
[----:B------:R-:W-:Y:S01]  /*4520*/  UIADD3 UR4, UPT, UPT, UR26, 0x140, URZ ;  /* 0x000001401a047890 */ /* 0x000fe2000fffe0ff */
[----:B------:R-:W-:Y:S02]  /*4530*/  PLOP3.LUT P0, PT, PT, PT, UP1, 0x80, 0x8 ;  /* 0x000000000008781c */ /* 0x000fe40003f0f018 */
[----:B------:R-:W1:Y:S02]  /*4540*/  SYNCS.PHASECHK.TRANS64.TRYWAIT P1, [UR26+0x140], R2 ;  /* 0x00014002ff0075a7 */ /* 0x000e64000802111a */
[----:B-1----:R-:W-:Y:S09]  /*4550*/  @!P1 BRA `(.L_x_84) ;  /* 0x0000005400189947 */ /* 0x002ff20003800000 */
.L_x_187:
[----:B------:R-:W-:Y:S01]  /*4560*/  @!UP1 UPRMT UR4, UR48, 0x654, UR4 ;  /* 0x0000065430049896 */ /* 0x000fe20008000004 */
[----:B------:R-:W-:Y:S01]  /*4570*/  UMOV UR5, 0xffff ;  /* 0x0000ffff00057882 */ /* 0x000fe20000000000 */
[----:B------:R-:W-:-:S07]  /*4580*/  UMOV UR6, 0x1 ;  /* 0x0000000100067882 */ /* 0x000fce0000000000 */
[----:B------:R-:W-:Y:S01]  /*4590*/  @!P0 SYNCS.ARRIVE.TRANS64.RED.A1T0 RZ, [UR4], RZ ;  /* 0x000000ffffff89a7 */ /* 0x000fe20008100404 */
[----:B------:R-:W-:Y:S01]  /*45a0*/  NOP ;  /* 0x0000000000007918 */ /* 0x000fe20000000000 */
[----:B-1----:R-:W1:Y:S01]  /*45b0*/  LDS R0, [UR8+0x14] ;  /* 0x00001408ff007984 */ /* 0x002e620008000800 */
[----:B------:R-:W-:-:S04]  /*45c0*/  ULOP3.LUT UR4, UR44, 0xffff, URZ, 0xc0, !UPT ;  /* 0x0000ffff2c047892 */ /* 0x000fc8000f8ec0ff */
[----:B------:R-:W-:-:S04]  /*45d0*/  USHF.R.U32.HI UR4, URZ, 0x5, UR4 ;  /* 0x00000005ff047899 */ /* 0x000fc80008011604 */
[----:B------:R-:W-:Y:S02]  /*45e0*/  USHF.L.U32 UR5, UR5, UR4, URZ ;  /* 0x0000000405057299 */ /* 0x000fe400080006ff */
[----:B------:R-:W-:-:S04]  /*45f0*/  USHF.L.U32 UR4, UR6, UR4, URZ ;  /* 0x0000000406047299 */ /* 0x000fc800080006ff */
[----:B-1----:R-:W-:-:S04]  /*4600*/  LOP3.LUT R0, R0, UR5, RZ, 0xc0, !PT ;  /* 0x0000000500007c12 */ /* 0x002fc8000f8ec0ff */
[----:B------:R-:W-:-:S13]  /*4610*/  ISETP.NE.AND P0, PT, R0, UR5, PT ;  /* 0x0000000500007c0c */ /* 0x000fda000bf05270 */
[----:B------:R-:W-:Y:S05]  /*4620*/  @P0 BRA `(.L_x_85) ;  /* 0x0000000000580947 */ /* 0x000fea0003800000 */
[----:B------:R-:W1:Y:S02]  /*4630*/  LDS R0, [UR8+0x18] ;  /* 0x00001808ff007984 */ /* 0x000e640008000800 */
[----:B-1----:R-:W-:-:S04]  /*4640*/  LOP3.LUT R0, R0, UR4, RZ, 0xc0, !PT ;  /* 0x0000000400007c12 */ /* 0x002fc8000f8ec0ff */
[----:B------:R-:W-:-:S13]  /*4650*/  ISETP.NE.AND P0, PT, R0, UR4, PT ;  /* 0x0000000400007c0c */ /* 0x000fda000bf05270 */
[----:B------:R-:W-:Y:S05]  /*4660*/  @P0 BRA `(.L_x_86) ;  /* 0x00000000003c0947 */ /* 0x000fea0003800000 */
[----:B------:R-:W1:Y:S01]  /*4670*/  S2R R2, SR_LANEID ;  /* 0x0000000000027919 */ /* 0x000e620000000000 */
[----:B------:R-:W-:-:S06]  /*4680*/  ULOP3.LUT UR5, URZ, UR5, URZ, 0x33, !UPT ;  /* 0x00000005ff057292 */ /* 0x000fcc000f8e33ff */
[----:B------:R-:W-:-:S04]  /*4690*/  IMAD.U32 R0, RZ, RZ, UR5 ;  /* 0x00000005ff007e24 */ /* 0x000fc8000f8e00ff */
[----:B------:R2:W4:Y:S02]  /*46a0*/  REDUX UR7, R0 ;  /* 0x00000000000773c4 */ /* 0x0005240000000000 */
[----:B------:R1:W-:Y:S01]  /*46b0*/  UTCATOMSWS.AND URZ, UR5 ;  /* 0x0000000500ff79e3 */ /* 0x0003e20008000000 */
[----:B--2---:R-:W-:Y:S01]  /*46c0*/  LOP3.LUT R0, RZ, UR4, RZ, 0x33, !PT ;  /* 0x00000004ff007c12 */ /* 0x004fe2000f8e33ff */
[----:B------:R-:W-:Y:S02]  /*46d0*/  VOTEU.ANY UR4, UPT, PT ;  /* 0x0000000000047886 */ /* 0x000fe400038e0100 */
[----:B------:R-:W-:Y:S02]  /*46e0*/  UFLO.U32 UR4, UR4 ;  /* 0x00000004000472bd */ /* 0x000fe400080e0000 */
[----:B------:R-:W2:Y:S04]  /*46f0*/  REDUX UR6, R0 ;  /* 0x00000000000673c4 */ /* 0x000ea80000000000 */
[----:B-1----:R-:W-:-:S02]  /*4700*/  ISETP.EQ.U32.AND P0, PT, R2, UR4, PT ;  /* 0x0000000402007c0c */ /* 0x002fc4000bf02070 */
[----:B----4-:R-:W-:-:S11]  /*4710*/  MOV R2, UR7 ;  /* 0x0000000700027c02 */ /* 0x010fd60008000f00 */
[----:B------:R1:W-:Y:S01]  /*4720*/  @P0 ATOMS.AND RZ, [UR8+0x14], R2 ;  /* 0x00001402ffff098c */ /* 0x0003e2000a800008 */
[----:B--2---:R-:W-:-:S05]  /*4730*/  IMAD.U32 R0, RZ, RZ, UR6 ;  /* 0x00000006ff007e24 */ /* 0x004fca000f8e00ff */
[----:B------:R1:W-:Y:S01]  /*4740*/  @P0 ATOMS.AND RZ, [UR8+0x18], R0 ;  /* 0x00001800ffff098c */ /* 0x0003e2000a800008 */
[----:B------:R-:W-:Y:S05]  /*4750*/  BRA `(.L_x_87) ;  /* 0x0000000000147947 */ /* 0x000fea0003800000 */
.L_x_86:
[----:B------:R-:W-:Y:S02]  /*4760*/  MOV R2, 0x4780 ;  /* 0x0000478000027802 */ /* 0x000fe40000000f00 */
[----:B---3-5:R-:W-:Y:S05]  /*4770*/  CALL.REL.NOINC `($__internal_0_$__cuda_sm10x_tcgen05_guardrail_trap_col_being_dealloced_not_returned_by_alloc) ;  /* 0x0000005400f87944 */ /* 0x028fea0003c00000 */
[----:B------:R-:W-:Y:S05]  /*4780*/  BRA `(.L_x_87) ;  /* 0x0000000000087947 */ /* 0x000fea0003800000 */
.L_x_85:
[----:B------:R-:W-:Y:S02]  /*4790*/  MOV R2, 0x47b0 ;  /* 0x000047b000027802 */ /* 0x000fe40000000f00 */
[----:B---3-5:R-:W-:Y:S05]  /*47a0*/  CALL.REL.NOINC `($__internal_2_$__cuda_sm10x_tcgen05_guardrail_trap_unallocated_columns_being_dealloced) ;  /* 0x0000005800047944 */ /* 0x028fea0003c00000 */
.L_x_87:
[----:B------:R-:W-:Y:S01]  /*47b0*/  NOP ;  /* 0x0000000000007918 */ /* 0x000fe20000000000 */
[----:B------:R-:W-:Y:S05]  /*47c0*/  EXIT ;  /* 0x000000000000794d */ /* 0x000fea0003800000 */
.L_x_58:
[----:B------:R-:W-:-:S09]  /*47d0*/  UISETP.NE.OR UP0, UPT, UR25, 0x3, !UP5 ;  /* 0x000000031900788c */ /* 0x000fd2000ef05670 */
[----:B------:R-:W-:Y:S05]  /*47e0*/  BRA.U UP0, `(.L_x_88) ;  /* 0x0000001100b87547 */ /* 0x000fea000b800000 */
[----:B------:R-:W2:Y:S01]  /*47f0*/  LDCU UR31, c[0x0][0x370] ;  /* 0x00006e00ff1f77ac */ /* 0x000ea20008000800 */
[----:B------:R-:W3:Y:S01]  /*4800*/  LDC.64 R16, c[0x0][0x348] ;  /* 0x0000d200ff107b82 */ /* 0x000ee20000000a00 */
[----:B------:R-:W-:Y:S02]  /*4810*/  HFMA2 R13, -RZ, RZ, 0, 0 ;  /* 0x00000000ff0d7431 */ /* 0x000fe400000001ff */
[----:B------:R-:W-:Y:S01]  /*4820*/  IMAD.MOV.U32 R15, RZ, RZ, 0x1 ;  /* 0x00000001ff0f7424 */ /* 0x000fe200078e00ff */
[----:B------:R-:W2:Y:S01]  /*4830*/  LDCU.128 UR48, c[0x0][0xb10] ;  /* 0x00016200ff3077ac */ /* 0x000ea20008000c00 */
[----:B------:R-:W-:Y:S01]  /*4840*/  IMAD.MOV.U32 R14, RZ, RZ, RZ ;  /* 0x000000ffff0e7224 */ /* 0x000fe200078e00ff */
[----:B------:R-:W-:Y:S01]  /*4850*/  MOV R7, 0x1000 ;  /* 0x0000100000077802 */ /* 0x000fe20000000f00 */
[----:B------:R-:W4:Y:S01]  /*4860*/  LDCU UR30, c[0x0][0x374] ;  /* 0x00006e80ff1e77ac */ /* 0x000f220008000800 */
[----:B------:R-:W1:Y:S01]  /*4870*/  LDC.64 R2, c[0x0][0x888] ;  /* 0x00022200ff027b82 */ /* 0x000e620000000a00 */
[----:B------:R-:W4:Y:S01]  /*4880*/  LDCU UR15, c[0x0][0xb0c] ;  /* 0x00016180ff0f77ac */ /* 0x000f220008000800 */
[----:B------:R-:W3:Y:S06]  /*4890*/  LDCU UR46, c[0x0][0xb20] ;  /* 0x00016400ff2e77ac */ /* 0x000eec0008000800 */
[----:B------:R-:W1:Y:S01]  /*48a0*/  LDC.64 R4, c[0x0][0x890] ;  /* 0x00022400ff047b82 */ /* 0x000e620000000a00 */
[----:B------:R-:W3:Y:S01]  /*48b0*/  LDCU UR4, c[0x0][0xb30] ;  /* 0x00016600ff0477ac */ /* 0x000ee20008000800 */
[----:B------:R-:W-:Y:S01]  /*48c0*/  UMOV UR21, 0x400 ;  /* 0x0000040000157882 */ /* 0x000fe20000000000 */
[----:B--2---:R-:W-:-:S02]  /*48d0*/  UIMAD.WIDE.U32 UR6, UR31, UR48, URZ ;  /* 0x000000301f0672a5 */ /* 0x004fc4000f8e00ff */
[----:B----4-:R-:W-:Y:S02]  /*48e0*/  UIMAD.WIDE.U32 UR8, UR30, UR51, URZ ;  /* 0x000000331e0872a5 */ /* 0x010fe4000f8e00ff */
[----:B------:R-:W-:Y:S02]  /*48f0*/  ULEA UR21, UR47, UR21, 0x18 ;  /* 0x000000152f157291 */ /* 0x000fe4000f8ec0ff */
[----:B------:R-:W-:Y:S02]  /*4900*/  UPLOP3.LUT UP2, UPT, UPT, UPT, UPT, 0x40, 0x4 ;  /* 0x000000000004789c */ /* 0x000fe40003f4e870 */
[----:B------:R-:W-:Y:S01]  /*4910*/  UIADD3 UR37, UPT, UPT, UR21, 0x88, URZ ;  /* 0x0000008815257890 */ /* 0x000fe2000fffe0ff */
[----:B------:R-:W-:Y:S01]  /*4920*/  UMOV UR6, UR7 ;  /* 0x0000000700067c82 */ /* 0x000fe20008000000 */
[----:B------:R-:W-:Y:S01]  /*4930*/  UMOV UR38, UR9 ;  /* 0x0000000900267c82 */ /* 0x000fe20008000000 */
[----:B------:R-:W-:Y:S02]  /*4940*/  UISETP.GE.AND UP0, UPT, UR45, 0x1, UPT ;  /* 0x000000012d00788c */ /* 0x000fe4000bf06270 */
[----:B------:R-:W-:Y:S01]  /*4950*/  UISETP.NE.AND UP4, UPT, UR45, 0x1, UPT ;  /* 0x000000012d00788c */ /* 0x000fe2000bf85270 */
[----:B------:R-:W2:Y:S01]  /*4960*/  LDCU.64 UR22, c[0x0][0xb28] ;  /* 0x00016500ff1677ac */ /* 0x000ea20008000a00 */
[----:B------:R-:W-:-:S02]  /*4970*/  UISETP.NE.AND UP6, UPT, UR15, 0x1, UPT ;  /* 0x000000010f00788c */ /* 0x000fc4000bfc5270 */
[----:B------:R-:W-:Y:S02]  /*4980*/  UISETP.NE.AND UP5, UPT, UR50, 0x1, UPT ;  /* 0x000000013200788c */ /* 0x000fe4000bfa5270 */
[----:B------:R-:W-:Y:S02]  /*4990*/  UIADD3 UR41, UPT, UPT, UR21, 0x70, URZ ;  /* 0x0000007015297890 */ /* 0x000fe4000fffe0ff */
[----:B------:R-:W-:Y:S02]  /*49a0*/  UIADD3 UR33, UPT, UPT, UR21, 0x78, URZ ;  /* 0x0000007815217890 */ /* 0x000fe4000fffe0ff */
[----:B------:R-:W-:Y:S02]  /*49b0*/  UIADD3 UR25, UPT, UPT, UR21, 0x80, URZ ;  /* 0x0000008015197890 */ /* 0x000fe4000fffe0ff */
[----:B------:R-:W-:Y:S02]  /*49c0*/  UPRMT UR37, UR47, 0x654, UR37 ;  /* 0x000006542f257896 */ /* 0x000fe40008000025 */
[----:B------:R-:W-:-:S02]  /*49d0*/  USHF.R.U32.HI UR39, URZ, UR49, UR6 ;  /* 0x00000031ff277299 */ /* 0x000fc40008011606 */
[----:B---3--:R-:W-:Y:S02]  /*49e0*/  USHF.R.U32.HI UR38, URZ, UR46, UR38 ;  /* 0x0000002eff267299 */ /* 0x008fe40008011626 */
[----:B------:R-:W-:-:S11]  /*49f0*/  UISETP.NE.AND UP3, UPT, UR4, 0x1, UPT ;  /* 0x000000010400788c */ /* 0x000fd6000bf65270 */
.L_x_99:
[C---:B------:R-:W-:Y:S02]  /*4a00*/  LEA R12, R14.reuse, UR21, 0x3 ;  /* 0x000000150e0c7c11 */ /* 0x040fe4000f8e18ff */
[----:B------:R-:W-:Y:S02]  /*4a10*/  SHF.L.U32 R0, R13, 0x1f, RZ ;  /* 0x0000001f0d007819 */ /* 0x000fe400000006ff */
[----:B------:R-:W-:Y:S02]  /*4a20*/  LEA R8, R14, UR21, 0x4 ;  /* 0x000000150e087c11 */ /* 0x000fe4000f8e20ff */
[----:B---3--:R-:W3:Y:S02]  /*4a30*/  SYNCS.PHASECHK.TRANS64.TRYWAIT P0, [R12+URZ+0xc0], R0 ;  /* 0x0000c0000c0075a7 */ /* 0x008ee400080011ff */
[----:B---3--:R-:W-:Y:S05]  /*4a40*/  @!P0 BRA `(.L_x_89) ;  /* 0x0000004c00f48947 */ /* 0x008fea0003800000 */
.L_x_188:
[----:B------:R-:W4:Y:S01]  /*4a50*/  LDS.128 R8, [R8+0x150] ;  /* 0x0001500008087984 */ /* 0x000f220000000c00 */
[----:B------:R-:W-:Y:S01]  /*4a60*/  UISETP.GE.AND UP0, UPT, UR45, 0x1, UPT ;  /* 0x000000012d00788c */ /* 0x000fe2000bf06270 */
[----:B------:R-:W-:Y:S01]  /*4a70*/  @!PT LDS RZ, [RZ] ;  /* 0x00000000fffff984 */ /* 0x000fe20000000800 */
[----:B------:R-:W-:Y:S01]  /*4a80*/  @!PT LDS RZ, [RZ] ;  /* 0x00000000fffff984 */ /* 0x000fe20000000800 */
[----:B------:R-:W-:Y:S01]  /*4a90*/  @!PT LDS RZ, [RZ] ;  /* 0x00000000fffff984 */ /* 0x000fe20000000800 */
[----:B------:R-:W-:Y:S01]  /*4aa0*/  @!PT LDS RZ, [RZ] ;  /* 0x00000000fffff984 */ /* 0x000fe20000000800 */
[----:B------:R1:W-:Y:S06]  /*4ab0*/  MEMBAR.ALL.CTA ;  /* 0x0000000000007992 */ /* 0x0003ec0000008000 */
[----:B-1----:R-:W1:Y:S01]  /*4ac0*/  FENCE.VIEW.ASYNC.S ;  /* 0x00000000000073c6 */ /* 0x002e620000000000 */
[----:B----4-:R-:W-:Y:S11]  /*4ad0*/  LOP3.LUT P0, RZ, R10, 0x1, RZ, 0xc0, !PT ;  /* 0x000000010aff7812 */ /* 0x010ff6000780c0ff */
[----:B------:R-:W-:Y:S02]  /*4ae0*/  @!UPT UIADD3 URZ, UPT, UPT, URZ, URZ, URZ ;  /* 0x000000fffffff290 */ /* 0x000fe4000fffe0ff */
[----:B-1----:R-:W-:Y:S01]  /*4af0*/  VOTEU.ANY UP1, P0 ;  /* 0x0000000000ff7886 */ /* 0x002fe20000020100 */
[----:B------:R-:W-:Y:S11]  /*4b00*/  PLOP3.LUT P0, PT, PT, PT, UP1, 0x80, 0x8 ;  /* 0x000000000008781c */ /* 0x000ff60003f0f018 */
[----:B------:R-:W-:Y:S02]  /*4b10*/  @!UPT UIADD3 URZ, UPT, UPT, URZ, URZ, URZ ;  /* 0x000000fffffff290 */ /* 0x000fe4000fffe0ff */
[----:B---3--:R-:W-:Y:S02]  /*4b20*/  @P0 SHF.R.U32.HI R0, RZ, 0x10, R9 ;  /* 0x00000010ff000819 */ /* 0x008fe40000011609 */
[----:B------:R-:W-:Y:S02]  /*4b30*/  @P0 MOV R6, R8 ;  /* 0x0000000800060202 */ /* 0x000fe40000000f00 */
[----:B------:R-:W-:Y:S01]  /*4b40*/  @P0 R2UR UR4, R0 ;  /* 0x00000000000402ca */ /* 0x000fe200000e0000 */
[----:B------:R-:W-:Y:S01]  /*4b50*/  VIADD R0, R12, 0xd0 ;  /* 0x000000d00c007836 */ /* 0x000fe20000000000 */
[----:B------:R-:W-:Y:S02]  /*4b60*/  @P0 LOP3.LUT R8, R9, 0xffff, RZ, 0xc0, !PT ;  /* 0x0000ffff09080812 */ /* 0x000fe400078ec0ff */
[----:B------:R-:W-:Y:S02]  /*4b70*/  @P0 R2UR UR6, R6 ;  /* 0x00000000060602ca */ /* 0x000fe400000e0000 */
[----:B------:R-:W-:Y:S02]  /*4b80*/  PRMT R0, RZ, 0x654, R0 ;  /* 0x00000654ff007816 */ /* 0x000fe40000000000 */
[----:B------:R-:W-:Y:S02]  /*4b90*/  @P0 R2UR UR5, R8 ;  /* 0x00000000080502ca */ /* 0x000fe400000e0000 */
[----:B------:R1:W-:Y:S03]  /*4ba0*/  SYNCS.ARRIVE.TRANS64.RED.A1T0 RZ, [R0+URZ], RZ ;  /* 0x000000ff00ff79a7 */ /* 0x0003e600081004ff */
[----:B------:R-:W-:Y:S04]  /*4bb0*/  @UP1 UMOV UR29, UR4 ;  /* 0x00000004001d1c82 */ /* 0x000fe80008000000 */
[----:B------:R-:W-:Y:S04]  /*4bc0*/  @UP1 UMOV UR14, UR6 ;  /* 0x00000006000e1c82 */ /* 0x000fe80008000000 */
[----:B------:R-:W-:Y:S01]  /*4bd0*/  @UP1 UMOV UR13, UR5 ;  /* 0x00000005000d1c82 */ /* 0x000fe20008000000 */
[----:B------:R-:W-:Y:S05]  /*4be0*/  BRA.U !UP0, `(.L_x_90) ;  /* 0x0000000108a47547 */ /* 0x000fea000b800000 */
[----:B------:R-:W-:Y:S02]  /*4bf0*/  UIMAD.WIDE.U32 UR16, UR13, UR51, URZ ;  /* 0x000000330d1072a5 */ /* 0x000fe4000f8e00ff */
[----:B------:R-:W-:Y:S02]  /*4c00*/  UIMAD.WIDE.U32 UR18, UR14, UR48, URZ ;  /* 0x000000300e1272a5 */ /* 0x000fe4000f8e00ff */
[----:B------:R-:W-:Y:S02]  /*4c10*/  USEL UR4, UR30, UR38, !UP5 ;  /* 0x000000261e047287 */ /* 0x000fe4000e800000 */
[----:B------:R-:W-:Y:S02]  /*4c20*/  USEL UR7, UR31, UR39, !UP6 ;  /* 0x000000271f077287 */ /* 0x000fe4000f000000 */
[----:B--2---:R-:W-:Y:S02]  /*4c30*/  UIMAD.WIDE.U32 UR8, UR4, UR22, URZ ;  /* 0x00000016040872a5 */ /* 0x004fe4000f8e00ff */
[----:B------:R-:W-:Y:S01]  /*4c40*/  UIMAD.WIDE.U32 UR10, UR7, UR22, URZ ;  /* 0x00000016070a72a5 */ /* 0x000fe2000f8e00ff */
[----:B------:R-:W-:Y:S02]  /*4c50*/  UMOV UR5, UR17 ;  /* 0x0000001100057c82 */ /* 0x000fe40008000000 */
[----:B------:R-:W-:Y:S03]  /*4c60*/  USHF.R.U32.HI UR6, URZ, UR46, UR5 ;  /* 0x0000002eff067299 */ /* 0x000fe60008011605 */
[----:B------:R-:W-:Y:S01]  /*4c70*/  UMOV UR5, UR19 ;  /* 0x0000001300057c82 */ /* 0x000fe20008000000 */
[----:B------:R-:W-:Y:S02]  /*4c80*/  USEL UR6, UR13, UR6, !UP5 ;  /* 0x000000060d067287 */ /* 0x000fe4000e800000 */
[----:B------:R-:W-:Y:S03]  /*4c90*/  USHF.R.U32.HI UR12, URZ, UR49, UR5 ;  /* 0x00000031ff0c7299 */ /* 0x000fe60008011605 */
[----:B------:R-:W-:Y:S02]  /*4ca0*/  UMOV UR5, UR9 ;  /* 0x0000000900057c82 */ /* 0x000fe40008000000 */
[----:B------:R-:W-:Y:S03]  /*4cb0*/  @UP4 USHF.R.U32.HI UR4, URZ, UR23, UR5 ;  /* 0x00000017ff044299 */ /* 0x000fe60008011605 */
[----:B------:R-:W-:Y:S01]  /*4cc0*/  UMOV UR5, UR11 ;  /* 0x0000000b00057c82 */ /* 0x000fe20008000000 */
[----:B------:R-:W-:Y:S02]  /*4cd0*/  UIMAD UR4, UR45, UR4, URZ ;  /* 0x000000042d0472a4 */ /* 0x000fe4000f8e02ff */
[----:B------:R-:W-:Y:S02]  /*4ce0*/  @UP4 USHF.R.U32.HI UR7, URZ, UR23, UR5 ;  /* 0x00000017ff074299 */ /* 0x000fe40008011605 */
[----:B------:R-:W-:Y:S02]  /*4cf0*/  UIMAD.WIDE.U32 UR10, UR6, UR22, URZ ;  /* 0x00000016060a72a5 */ /* 0x000fe4000f8e00ff */
[----:B------:R-:W-:Y:S02]  /*4d00*/  USEL UR5, UR14, UR12, !UP6 ;  /* 0x0000000c0e057287 */ /* 0x000fe4000f000000 */
[----:B------:R-:W-:Y:S02]  /*4d10*/  UIMAD UR8, UR45, UR7, URZ ;  /* 0x000000072d0872a4 */ /* 0x000fe4000f8e02ff */
[----:B------:R-:W-:Y:S03]  /*4d20*/  UISETP.GE.AND UP0, UPT, UR6, UR4, UPT ;  /* 0x000000040600728c */ /* 0x000fe6000bf06270 */
[----:B------:R-:W-:Y:S01]  /*4d30*/  UMOV UR4, UR11 ;  /* 0x0000000b00047c82 */ /* 0x000fe20008000000 */
[----:B------:R-:W-:Y:S02]  /*4d40*/  UISETP.GE.OR UP0, UPT, UR5, UR8, UP0 ;  /* 0x000000080500728c */ /* 0x000fe40008706670 */
[----:B------:R-:W-:Y:S02]  /*4d50*/  USHF.R.U32.HI UR4, URZ, UR23, UR4 ;  /* 0x00000017ff047299 */ /* 0x000fe40008011604 */
[----:B------:R-:W-:Y:S02]  /*4d60*/  UIMAD.WIDE.U32 UR8, UR5, UR22, URZ ;  /* 0x00000016050872a5 */ /* 0x000fe4000f8e00ff */
[----:B------:R-:W-:Y:S04]  /*4d70*/  USEL UR10, UR6, UR4, !UP4 ;  /* 0x00000004060a7287 */ /* 0x000fe8000e000000 */
[----:B------:R-:W-:Y:S01]  /*4d80*/  UIADD3 UR11, UPT, UPT, -UR10, URZ, URZ ;  /* 0x000000ff0a0b7290 */ /* 0x000fe2000fffe1ff */
[----:B------:R-:W-:Y:S02]  /*4d90*/  @!UP0 UMOV UR4, UR9 ;  /* 0x0000000900048c82 */ /* 0x000fe40008000000 */
[----:B------:R-:W-:Y:S02]  /*4da0*/  @!UP0 USHF.R.U32.HI UR4, URZ, UR23, UR4 ;  /* 0x00000017ff048299 */ /* 0x000fe40008011604 */
[----:B------:R-:W-:Y:S02]  /*4db0*/  UIMAD UR8, UR45, UR11, UR6 ;  /* 0x0000000b2d0872a4 */ /* 0x000fe4000f8e0206 */
[----:B------:R-:W-:Y:S04]  /*4dc0*/  @!UP0 USEL UR4, UR5, UR4, !UP4 ;  /* 0x0000000405048287 */ /* 0x000fe8000e000000 */
[----:B------:R-:W-:Y:S02]  /*4dd0*/  @!UP0 UIMAD UR7, UR7, UR8, UR4 ;  /* 0x00000008070782a4 */ /* 0x000fe4000f8e0204 */
[----:B------:R-:W-:Y:S02]  /*4de0*/  @!UP0 UIADD3 UR9, UPT, UPT, UR10, -UR4, URZ ;  /* 0x800000040a098290 */ /* 0x000fe4000fffe0ff */
[----:B------:R-:W-:Y:S02]  /*4df0*/  UIADD3 UR8, UPT, UPT, -UR6, URZ, URZ ;  /* 0x000000ff06087290 */ /* 0x000fe4000fffe1ff */
[----:B------:R-:W-:Y:S02]  /*4e00*/  UIADD3 UR4, UPT, UPT, -UR5, URZ, URZ ;  /* 0x000000ff05047290 */ /* 0x000fe4000fffe1ff */
[----:B------:R-:W-:Y:S03]  /*4e10*/  @!UP0 UIMAD UR6, UR9, UR45, UR5 ;  /* 0x0000002d090682a4 */ /* 0x000fe6000f8e0205 */
[----:B------:R-:W-:Y:S01]  /*4e20*/  @!UP0 UMOV UR5, UR7 ;  /* 0x0000000700058c82 */ /* 0x000fe20008000000 */
[----:B------:R-:W-:Y:S02]  /*4e30*/  UIMAD UR7, UR15, UR4, UR14 ;  /* 0x000000040f0772a4 */ /* 0x000fe4000f8e020e */
[----:B------:R-:W-:Y:S02]  /*4e40*/  UIMAD UR4, UR50, UR8, UR13 ;  /* 0x00000008320472a4 */ /* 0x000fe4000f8e020d */
[----:B------:R-:W-:Y:S02]  /*4e50*/  UIMAD UR14, UR5, UR15, UR7 ;  /* 0x0000000f050e72a4 */ /* 0x000fe4000f8e0207 */
[----:B------:R-:W-:Y:S11]  /*4e60*/  UIMAD UR13, UR6, UR50, UR4 ;  /* 0x00000032060d72a4 */ /* 0x000ff6000f8e0204 */
[----:B------:R-:W-:Y:S01]  /*4e70*/  @!UPT UIADD3 URZ, UPT, UPT, URZ, URZ, URZ ;  /* 0x000000fffffff290 */ /* 0x000fe2000fffe0ff */
.L_x_90:
[----:B------:R-:W3:Y:S01]  /*4e80*/  @!UP3 LDCU.128 UR8, c[0x0][0xb10] ;  /* 0x00016200ff08b7ac */ /* 0x000ee20008000c00 */
[C---:B------:R-:W-:Y:S02]  /*4e90*/  ISETP.NE.U32.AND P1, PT, R4.reuse, RZ, PT ;  /* 0x000000ff0400720c */ /* 0x040fe40003f25070 */
[----:B------:R-:W-:Y:S02]  /*4ea0*/  ISETP.NE.U32.AND P0, PT, R4, RZ, PT ;  /* 0x000000ff0400720c */ /* 0x000fe40003f05070 */
[C---:B------:R-:W-:Y:S02]  /*4eb0*/  ISETP.NE.AND.EX P1, PT, R5.reuse, RZ, PT, P1 ;  /* 0x000000ff0500720c */ /* 0x040fe40003f25310 */
[----:B------:R-:W-:Y:S01]  /*4ec0*/  ISETP.NE.AND.EX P0, PT, R5, RZ, PT, P0 ;  /* 0x000000ff0500720c */ /* 0x000fe20003f05300 */
[----:B------:R-:W4:Y:S01]  /*4ed0*/  @!UP3 LDCU UR5, c[0x0][0xb0c] ;  /* 0x00016180ff05b7ac */ /* 0x000f220008000800 */
[----:B------:R-:W-:Y:S01]  /*4ee0*/  SHF.L.U32 R9, R15, 0x1f, RZ ;  /* 0x0000001f0f097819 */ /* 0x000fe200000006ff */
[----:B------:R-:W-:Y:S02]  /*4ef0*/  USHF.L.U32 UR42, UR20, 0x7, URZ ;  /* 0x00000007142a7899 */ /* 0x000fe400080006ff */
[----:B------:R-:W-:Y:S02]  /*4f00*/  USHF.L.U32 UR43, UR28, 0x6, URZ ;  /* 0x000000061c2b7899 */ /* 0x000fe400080006ff */
[----:B---3--:R-:W-:Y:S07]  /*4f10*/  UIMAD.WIDE.U32 UR6, UR14, UR8, URZ ;  /* 0x000000080e0672a5 */ /* 0x008fee000f8e00ff */
[----:B------:R-:W-:Y:S01]  /*4f20*/  @!UP3 UMOV UR4, UR7 ;  /* 0x000000070004bc82 */ /* 0x000fe20008000000 */
[----:B----4-:R-:W-:Y:S02]  /*4f30*/  @!UP3 UISETP.NE.AND UP0, UPT, UR5, 0x1, UPT ;  /* 0x000000010500b88c */ /* 0x010fe4000bf05270 */
[----:B------:R-:W-:Y:S02]  /*4f40*/  @!UP3 USHF.R.U32.HI UR4, URZ, UR9, UR4 ;  /* 0x00000009ff04b299 */ /* 0x000fe40008011604 */
[----:B------:R-:W-:Y:S02]  /*4f50*/  UIMAD.WIDE.U32 UR6, UR13, UR11, URZ ;  /* 0x0000000b0d0672a5 */ /* 0x000fe4000f8e00ff */
[----:B------:R-:W-:Y:S02]  /*4f60*/  @!UP3 USEL UR8, UR14, UR4, !UP0 ;  /* 0x000000040e08b287 */ /* 0x000fe4000c000000 */
[----:B------:R-:W-:Y:S03]  /*4f70*/  @!UP3 UISETP.NE.AND UP0, UPT, UR10, 0x1, UPT ;  /* 0x000000010a00b88c */ /* 0x000fe6000bf05270 */
[----:B------:R-:W-:Y:S02]  /*4f80*/  @!UP3 UMOV UR6, UR7 ;  /* 0x000000070006bc82 */ /* 0x000fe40008000000 */
[----:B------:R-:W3:Y:S02]  /*4f90*/  @!UP3 LDCU UR4, c[0x0][0xb20] ;  /* 0x00016400ff04b7ac */ /* 0x000ee40008000800 */
[----:B---3--:R-:W-:Y:S04]  /*4fa0*/  @!UP3 USHF.R.U32.HI UR6, URZ, UR4, UR6 ;  /* 0x00000004ff06b299 */ /* 0x008fe80008011606 */
[----:B------:R-:W-:Y:S04]  /*4fb0*/  @!UP3 USEL UR6, UR13, UR6, !UP0 ;  /* 0x000000060d06b287 */ /* 0x000fe8000c000000 */
[----:B------:R-:W-:Y:S02]  /*4fc0*/  @!UP3 UIADD3 UR4, UPT, UPT, -UR8, UR6, URZ ;  /* 0x000000060804b290 */ /* 0x000fe4000fffe1ff */
[----:B------:R-:W-:Y:S02]  /*4fd0*/  @!UP3 UIADD3 UR6, UPT, UPT, UR8, -UR6, URZ ;  /* 0x800000060806b290 */ /* 0x000fe4000fffe0ff */
[----:B------:R-:W-:Y:S02]  /*4fe0*/  @!UP3 UIMAD UR14, UR4, UR5, UR14 ;  /* 0x00000005040eb2a4 */ /* 0x000fe4000f8e020e */
[----:B------:R-:W-:Y:S01]  /*4ff0*/  @!UP3 UIMAD UR13, UR6, UR10, UR13 ;  /* 0x0000000a060db2a4 */ /* 0x000fe2000f8e020d */
[----:B------:R-:W-:Y:S11]  /*5000*/  BRA.U UP2, `(.L_x_91) ;  /* 0x0000000102107547 */ /* 0x000ff6000b800000 */
[----:B------:R-:W-:Y:S04]  /*5010*/  MOV R6, UR52 ;  /* 0x0000003400067c02 */ /* 0x000fe80008000f00 */
[----:B------:R-:W-:Y:S04]  /*5020*/  SHF.L.U32 R6, R6, 0x1f, RZ ;  /* 0x0000001f06067819 */ /* 0x000fe800000006ff */
[----:B------:R-:W3:Y:S02]  /*5030*/  SYNCS.PHASECHK.TRANS64.TRYWAIT P2, [UR21+0xb8], R6 ;  /* 0x0000b806ff0075a7 */ /* 0x000ee40008041115 */
[----:B---3--:R-:W-:Y:S05]  /*5040*/  @!P2 BRA `(.L_x_92) ;  /* 0x000000480088a947 */ /* 0x008fea0003800000 */
.L_x_91:
[----:B------:R-:W-:Y:S05]  /*5050*/  @!P1 BRA `(.L_x_93) ;  /* 0x0000000000309947 */ /* 0x000fea0003800000 */
[----:B------:R-:W-:Y:S01]  /*5060*/  ISETP.NE.U32.AND P1, PT, R2, RZ, PT ;  /* 0x000000ff0200720c */ /* 0x000fe20003f25070 */
[----:B------:R-:W3:Y:S01]  /*5070*/  LDCU.64 UR4, c[0x0][0x358] ;  /* 0x00006b00ff0477ac */ /* 0x000ee20008000a00 */
[----:B------:R-:W-:Y:S02]  /*5080*/  IMAD.MOV.U32 R50, RZ, RZ, 0x1 ;  /* 0x00000001ff327424 */ /* 0x000fe400078e00ff */
[----:B------:R-:W-:Y:S11]  /*5090*/  ISETP.NE.AND.EX P1, PT, R3, RZ, PT, P1 ;  /* 0x000000ff0300720c */ /* 0x000ff60003f25310 */
[----:B------:R-:W-:Y:S02]  /*50a0*/  @!UPT UIADD3 URZ, UPT, UPT, URZ, URZ, URZ ;  /* 0x000000fffffff290 */ /* 0x000fe4000fffe0ff */
[----:B------:R-:W4:Y:S01]  /*50b0*/  @P1 LDC.64 R10, c[0x0][0x888] ;  /* 0x00022200ff0a1b82 */ /* 0x000f220000000a00 */
[----:B-1----:R-:W-:Y:S04]  /*50c0*/  @P1 IMAD R0, R4, UR36, RZ ;  /* 0x0000002404001c24 */ /* 0x002fe8000f8e02ff */
[----:B----4-:R-:W-:Y:S04]  /*50d0*/  @P1 IMAD.WIDE R10, R0, 0x4, R10 ;  /* 0x00000004000a1825 */ /* 0x010fe800078e020a */
[----:B------:R-:W-:Y:S01]  /*50e0*/  HFMA2 R0, -RZ, RZ, 0, 5.9604644775390625e-08 ;  /* 0x00000001ff007431 */ /* 0x000fe200000001ff */
[----:B---3-5:R3:W5:Y:S04]  /*50f0*/  @P1 LDG.E R27, desc[UR4][R10.64] ;  /* 0x000000040a1b1981 */ /* 0x028768000c1e1900 */
[----:B------:R-:W-:Y:S01]  /*5100*/  @!P1 PRMT R50, R0, 0x7610, R50 ;  /* 0x0000761000329816 */ /* 0x000fe20000000032 */
[----:B---3--:R-:W4:Y:S06]  /*5110*/  @!P1 LDC R27, c[0x0][0x880] ;  /* 0x00022000ff1b9b82 */ /* 0x008f2c0000000800 */
.L_x_93:
[----:B----45:R-:W-:Y:S01]  /*5120*/  @!P0 FSETP.EQ.AND P1, PT, R27, RZ, PT ;  /* 0x000000ff1b00820b */ /* 0x030fe20003f22000 */
[----:B------:R-:W-:Y:S01]  /*5130*/  @!UPT UIADD3 URZ, UPT, UPT, URZ, URZ, URZ ;  /* 0x000000fffffff290 */ /* 0x000fe2000fffe0ff */
[----:B------:R-:W-:Y:S11]  /*5140*/  @!P0 BRA `(.L_x_94) ;  /* 0x0000000000188947 */ /* 0x000ff60003800000 */
[----:B------:R-:W-:Y:S02]  /*5150*/  LOP3.LUT P0, RZ, R50, 0xff, RZ, 0xc0, !PT ;  /* 0x000000ff32ff7812 */ /* 0x000fe4000780c0ff */
[----:B------:R-:W-:Y:S04]  /*5160*/  ISETP.NE.U32.AND P1, PT, R2, RZ, PT ;  /* 0x000000ff0200720c */ /* 0x000fe80003f25070 */
[----:B------:R-:W-:Y:S04]  /*5170*/  ISETP.NE.AND.EX P1, PT, R3, RZ, PT, P1 ;  /* 0x000000ff0300720c */ /* 0x000fe80003f25310 */
[----:B------:R-:W-:Y:S03]  /*5180*/  PLOP3.LUT P1, PT, P1, PT, PT, 0x8, 0x80 ;  /* 0x000000000080781c */ /* 0x000fe60000f2e170 */
[----:B------:R-:W-:Y:S11]  /*5190*/  @P0 FSETP.EQ.AND P1, PT, R27, RZ, PT ;  /* 0x000000ff1b00020b */ /* 0x000ff60003f22000 */
[----:B------:R-:W-:Y:S02]  /*51a0*/  @!UPT UIADD3 URZ, UPT, UPT, URZ, URZ, URZ ;  /* 0x000000fffffff290 */ /* 0x000fe4000fffe0ff */
.L_x_94:
[----:B------:R-:W3:Y:S01]  /*51b0*/  SYNCS.PHASECHK.TRANS64.TRYWAIT P2, [UR21+0x90], R9 ;  /* 0x00009009ff0075a7 */ /* 0x000ee20008041115 */
[----:B------:R-:W-:Y:S04]  /*51c0*/  ELECT P0, URZ, PT ;  /* 0x0000000000ff782f */ /* 0x000fe80003800000 */
[----:B------:R-:W-:Y:S11]  /*51d0*/  PLOP3.LUT P1, PT, P1, P0, PT, 0xf2, 0x2f ;  /* 0x00000000002f781c */ /* 0x000ff60000f21e72 */
[----:B------:R-:W-:Y:S02]  /*51e0*/  @!UPT UIADD3 URZ, UPT, UPT, URZ, URZ, URZ ;  /* 0x000000fffffff290 */ /* 0x000fe4000fffe0ff */
[----:B------:R-:W-:Y:S05]  /*51f0*/  @!P1 IADD3 R8, P0, PT, R16, 0x580, RZ ;  /* 0x0000058010089810 */ /* 0x000fea0007f1e0ff */
[----:B-1----:R-:W-:Y:S01]  /*5200*/  @!P1 IMAD.X R6, RZ, RZ, R17, P0 ;  /* 0x000000ffff069224 */ /* 0x002fe200000e0611 */
[----:B---3--:R-:W-:Y:S07]  /*5210*/  @!P2 BRA `(.L_x_95) ;  /* 0x00000048002ca947 */ /* 0x008fee0003800000 */
.L_x_191:
[----:B------:R-:W-:Y:S01]  /*5220*/  @!P1 R2UR UR5, R8 ;  /* 0x00000000080592ca */ /* 0x000fe200000e0000 */
[----:B------:R-:W-:Y:S01]  /*5230*/  VOTEU.ALL UP0, P1 ;  /* 0x0000000000ff7886 */ /* 0x000fe20000800000 */
[----:B------:R-:W-:Y:S01]  /*5240*/  @!P1 R2UR UR4, R6 ;  /* 0x00000000060492ca */ /* 0x000fe200000e0000 */
[----:B------:R-:W-:Y:S01]  /*5250*/  UMOV UR16, 0x0 ;  /* 0x0000000000107882 */ /* 0x000fe20000000000 */
[----:B------:R-:W-:Y:S01]  /*5260*/  UMOV UR17, 0x10000000 ;  /* 0x1000000000117882 */ /* 0x000fe20000000000 */
[----:B------:R-:W-:Y:S01]  /*5270*/  UMOV UR44, UR36 ;  /* 0x00000024002c7c82 */ /* 0x000fe20008000000 */
[----:B------:R-:W-:Y:S01]  /*5280*/  @!UP0 UIADD3 UR40, UPT, UPT, UR21, 0x200, URZ ;  /* 0x0000020015288890 */ /* 0x000fe2000fffe0ff */
[----:B-1----:R-:W-:Y:S01]  /*5290*/  @!P1 IMAD.MOV.U32 R0, RZ, RZ, 0x1000 ;  /* 0x00001000ff009424 */ /* 0x002fe200078e00ff */
[----:B------:R-:W-:Y:S01]  /*52a0*/  @!UP0 UIADD3 UR10, UPT, UPT, UR42, 0x40, URZ ;  /* 0x000000402a0a8890 */ /* 0x000fe2000fffe0ff */
[----:B------:R-:W-:Y:S01]  /*52b0*/  @!P1 IADD3 R8, P0, PT, R16, 0x580, RZ ;  /* 0x0000058010089810 */ /* 0x000fe20007f1e0ff */
[----:B------:R-:W-:Y:S01]  /*52c0*/  @!UP0 UIADD3 UR8, UPT, UPT, UR21, 0xa00, URZ ;  /* 0x00000a0015088890 */ /* 0x000fe2000fffe0ff */
[----:B------:R-:W-:Y:S02]  /*52d0*/  VOTEU.ALL UP0, P1 ;  /* 0x0000000000ff7886 */ /* 0x000fe40000800000 */
[----:B------:R-:W-:Y:S01]  /*52e0*/  IMAD.U32 R10, RZ, RZ, UR5 ;  /* 0x00000005ff0a7e24 */ /* 0x000fe2000f8e00ff */
[----:B------:R-:W-:Y:S01]  /*52f0*/  UMOV UR9, UR41 ;  /* 0x0000002900097c82 */ /* 0x000fe20008000000 */
[----:B------:R-:W-:Y:S01]  /*5300*/  IMAD.U32 R11, RZ, RZ, UR4 ;  /* 0x00000004ff0b7e24 */ /* 0x000fe2000f8e00ff */
[----:B------:R-:W-:Y:S01]  /*5310*/  UMOV UR11, UR43 ;  /* 0x0000002b000b7c82 */ /* 0x000fe20008000000 */
[----:B------:R-:W-:Y:S01]  /*5320*/  UMOV UR12, UR36 ;  /* 0x00000024000c7c82 */ /* 0x000fe20008000000 */
[----:B------:R-:W-:Y:S01]  /*5330*/  @!P1 R2UR UR4, R10 ;  /* 0x000000000a0492ca */ /* 0x000fe200000e0000 */
[----:B------:R-:W-:Y:S01]  /*5340*/  UPRMT UR6, UR47, 0x654, UR41 ;  /* 0x000006542f067896 */ /* 0x000fe20008000029 */
[----:B------:R-:W-:Y:S01]  /*5350*/  @!P1 R2UR UR5, R11 ;  /* 0x000000000b0592ca */ /* 0x000fe200000e0000 */
[----:B------:R-:W-:Y:S11]  /*5360*/  @!P1 IMAD.X R6, RZ, RZ, R17, P0 ;  /* 0x000000ffff069224 */ /* 0x000ff600000e0611 */
[----:B------:R-:W-:Y:S01]  /*5370*/  @!UPT UIADD3 URZ, UPT, UPT, URZ, URZ, URZ ;  /* 0x000000fffffff290 */ /* 0x000fe2000fffe0ff */
[----:B------:R1:W-:Y:S01]  /*5380*/  @!UP0 UTMALDG.3D [UR40], [UR4], desc[UR16] ;  /* 0x00001028040085b4 */ /* 0x0003e20008011000 */
[----:B------:R-:W-:Y:S05]  /*5390*/  VOTEU.ALL UP0, P1 ;  /* 0x0000000000ff7886 */ /* 0x000fea0000800000 */
[----:B------:R1:W-:Y:S01]  /*53a0*/  @!UP0 UTMALDG.3D [UR8], [UR4], desc[UR16] ;  /* 0x00001008040085b4 */ /* 0x0003e20008011000 */
[----:B------:R1:W-:Y:S01]  /*53b0*/  @!P1 SYNCS.ARRIVE.TRANS64.RED.A0TR RZ, [UR21+0x70], R0 ;  /* 0x00007000ffff99a7 */ /* 0x0003e20008300415 */
[----:B------:R-:W-:Y:S01]  /*53c0*/  SYNCS.ARRIVE.TRANS64.RED.A1T0 RZ, [UR6], RZ ;  /* 0x000000ffffff79a7 */ /* 0x000fe20008100406 */
[----:B------:R-:W3:Y:S02]  /*53d0*/  SYNCS.PHASECHK.TRANS64.TRYWAIT P2, [UR21+0x98], R9 ;  /* 0x00009809ff0075a7 */ /* 0x000ee40008041115 */
[----:B-1-3--:R-:W-:Y:S05]  /*53e0*/  @!P2 BRA `(.L_x_96) ;  /* 0x0000004400d0a947 */ /* 0x00afea0003800000 */
.L_x_193:
        /* <DEDUP_REMOVED lines=10> */
[----:B------:R-:W-:Y:S02]  /*5490*/  @!UP0 UIADD3 UR10, UPT, UPT, UR42, 0x50, URZ ;  /* 0x000000502a0a8890 */ /* 0x000fe4000fffe0ff */
[----:B------:R-:W-:Y:S01]  /*54a0*/  @!UP0 UIADD3 UR8, UPT, UPT, UR21, 0x1a00, URZ ;  /* 0x00001a0015088890 */ /* 0x000fe2000fffe0ff */
[----:B------:R-:W-:Y:S01]  /*54b0*/  IMAD.U32 R10, RZ, RZ, UR5 ;  /* 0x00000005ff0a7e24 */ /* 0x000fe2000f8e00ff */
[----:B------:R-:W-:Y:S01]  /*54c0*/  VOTEU.ALL UP0, P1 ;  /* 0x0000000000ff7886 */ /* 0x000fe20000800000 */
[----:B------:R-:W-:Y:S01]  /*54d0*/  IMAD.U32 R11, RZ, RZ, UR4 ;  /* 0x00000004ff0b7e24 */ /* 0x000fe2000f8e00ff */
[----:B------:R-:W-:Y:S01]  /*54e0*/  UMOV UR9, UR33 ;  /* 0x0000002100097c82 */ /* 0x000fe20008000000 */
[----:B------:R-:W-:Y:S01]  /*54f0*/  UMOV UR11, UR43 ;  /* 0x0000002b000b7c82 */ /* 0x000fe20008000000 */
[----:B------:R-:W-:Y:S01]  /*5500*/  @!P1 R2UR UR4, R10 ;  /* 0x000000000a0492ca */ /* 0x000fe200000e0000 */
[----:B------:R-:W-:Y:S01]  /*5510*/  UMOV UR12, UR36 ;  /* 0x00000024000c7c82 */ /* 0x000fe20008000000 */
[----:B------:R-:W-:Y:S01]  /*5520*/  @!P1 R2UR UR5, R11 ;  /* 0x000000000b0592ca */ /* 0x000fe200000e0000 */
[----:B------:R-:W-:Y:S01]  /*5530*/  UPRMT UR6, UR47, 0x654, UR33 ;  /* 0x000006542f067896 */ /* 0x000fe20008000021 */
[----:B------:R-:W-:Y:S11]  /*5540*/  @!P1 IMAD.X R6, RZ, RZ, R17, P0 ;  /* 0x000000ffff069224 */ /* 0x000ff600000e0611 */
[----:B------:R1:W-:Y:S01]  /*5550*/  @!UP0 UTMALDG.3D [UR32], [UR4], desc[UR16] ;  /* 0x00001020040085b4 */ /* 0x0003e20008011000 */
[----:B------:R-:W-:Y:S05]  /*5560*/  VOTEU.ALL UP0, P1 ;  /* 0x0000000000ff7886 */ /* 0x000fea0000800000 */
[----:B------:R1:W-:Y:S01]  /*5570*/  @!UP0 UTMALDG.3D [UR8], [UR4], desc[UR16] ;  /* 0x00001008040085b4 */ /* 0x0003e20008011000 */
[----:B------:R1:W-:Y:S01]  /*5580*/  @!P1 SYNCS.ARRIVE.TRANS64.RED.A0TR RZ, [UR21+0x78], R0 ;  /* 0x00007800ffff99a7 */ /* 0x0003e20008300415 */
[----:B------:R-:W-:Y:S01]  /*5590*/  SYNCS.ARRIVE.TRANS64.RED.A1T0 RZ, [UR6], RZ ;  /* 0x000000ffffff79a7 */ /* 0x000fe20008100406 */
[----:B------:R-:W3:Y:S02]  /*55a0*/  SYNCS.PHASECHK.TRANS64.TRYWAIT P2, [UR21+0xa0], R9 ;  /* 0x0000a009ff0075a7 */ /* 0x000ee40008041115 */
[----:B-1-3--:R-:W-:Y:S05]  /*55b0*/  @!P2 BRA `(.L_x_97) ;  /* 0x000000440074a947 */ /* 0x00afea0003800000 */
.L_x_195:
        /* <DEDUP_REMOVED lines=9> */
[----:B------:R-:W-:Y:S01]  /*5650*/  VIADD R14, R14, 0x1 ;  /* 0x000000010e0e7836 */ /* 0x000fe20000000000 */
        /* <DEDUP_REMOVED lines=10> */
[----:B------:R-:W-:Y:S01]  /*5700*/  UMOV UR12, UR36 ;  /* 0x00000024000c7c82 */ /* 0x000fe20008000000 */
[----:B------:R-:W-:Y:S11]  /*5710*/  UPRMT UR6, UR47, 0x654, UR25 ;  /* 0x000006542f067896 */ /* 0x000ff60008000019 */
[----:B------:R1:W-:Y:S01]  /*5720*/  @!UP0 UTMALDG.3D [UR24], [UR4], desc[UR16] ;  /* 0x00001018040085b4 */ /* 0x0003e20008011000 */
[----:B------:R-:W-:Y:S05]  /*5730*/  VOTEU.ALL UP0, P1 ;  /* 0x0000000000ff7886 */ /* 0x000fea0000800000 */
[----:B------:R1:W-:Y:S01]  /*5740*/  @!UP0 UTMALDG.3D [UR8], [UR4], desc[UR16] ;  /* 0x00001008040085b4 */ /* 0x0003e20008011000 */
[----:B------:R1:W-:Y:S01]  /*5750*/  @!P1 SYNCS.ARRIVE.TRANS64.RED.A0TR RZ, [UR21+0x80], R0 ;  /* 0x00008000ffff99a7 */ /* 0x0003e20008300415 */
[----:B------:R-:W-:Y:S01]  /*5760*/  SYNCS.ARRIVE.TRANS64.RED.A1T0 RZ, [UR6], RZ ;  /* 0x000000ffffff79a7 */ /* 0x000fe20008100406 */
[----:B------:R-:W3:Y:S02]  /*5770*/  SYNCS.PHASECHK.TRANS64.TRYWAIT P0, [UR21+0xa8], R9 ;  /* 0x0000a809ff0075a7 */ /* 0x000ee40008001115 */
[----:B-1-3--:R-:W-:Y:S05]  /*5780*/  @!P0 BRA `(.L_x_98) ;  /* 0x0000004400188947 */ /* 0x00afea0003800000 */
.L_x_197:
[----:B------:R-:W-:Y:S01]  /*5790*/  UIADD3 UR28, UPT, UPT, UR14, UR63, URZ ;  /* 0x0000003f0e1c7290 */ /* 0x000fe2000fffe0ff */
[----:B------:R-:W-:Y:S01]  /*57a0*/  @!P1 IADD3 R6, P0, PT, R16, 0x580, RZ ;  /* 0x0000058010069810 */ /* 0x000fe20007f1e0ff */
[----:B------:R-:W-:Y:S01]  /*57b0*/  UPLOP3.LUT UP2, UPT, UPT, UPT, UPT, 0x80, 0x8 ;  /* 0x000000000008789c */ /* 0x000fe20003f4f070 */
[----:B------:R-:W-:Y:S01]  /*57c0*/  R2UR UR24, R52 ;  /* 0x00000000341872ca */ /* 0x000fe200000e0000 */
[----:B------:R-:W-:Y:S01]  /*57d0*/  VOTEU.ALL UP0, P1 ;  /* 0x0000000000ff7886 */ /* 0x000fe20000800000 */
[----:B------:R-:W-:Y:S01]  /*57e0*/  @!P1 R2UR UR5, R6 ;  /* 0x00000000060592ca */ /* 0x000fe200000e0000 */
[----:B-1----:R-:W-:Y:S01]  /*57f0*/  @!P1 IMAD.X R0, RZ, RZ, R17, P0 ;  /* 0x000000ffff009224 */ /* 0x002fe200000e0611 */
[----:B------:R-:W-:Y:S01]  /*5800*/  UMOV UR6, 0x0 ;  /* 0x0000000000067882 */ /* 0x000fe20000000000 */
[----:B------:R-:W-:Y:S01]  /*5810*/  UMOV UR7, 0x10000000 ;  /* 0x1000000000077882 */ /* 0x000fe20000000000 */
[----:B------:R-:W-:Y:S01]  /*5820*/  @!UP0 UIADD3 UR18, UPT, UPT, UR42, 0x30, URZ ;  /* 0x000000302a128890 */ /* 0x000fe2000fffe0ff */
[----:B------:R-:W-:Y:S01]  /*5830*/  ISETP.NE.AND P0, PT, R14, 0x2, PT ;  /* 0x000000020e00780c */ /* 0x000fe20003f05270 */
[----:B------:R-:W-:Y:S01]  /*5840*/  @!UP0 UIADD3 UR16, UPT, UPT, UR21, 0x3200, URZ ;  /* 0x0000320015108890 */ /* 0x000fe2000fffe0ff */
[----:B------:R-:W-:Y:S01]  /*5850*/  @!P1 R2UR UR4, R0 ;  /* 0x00000000000492ca */ /* 0x000fe200000e0000 */
[----:B------:R-:W-:Y:S01]  /*5860*/  @!UP0 UIADD3 UR17, UPT, UPT, UR21, 0x88, URZ ;  /* 0x0000008815118890 */ /* 0x000fe2000fffe0ff */
[----:B------:R-:W-:Y:S01]  /*5870*/  SEL R0, RZ, 0x1, P0 ;  /* 0x00000001ff007807 */ /* 0x000fe20000000000 */
[----:B------:R-:W-:Y:S01]  /*5880*/  @!UP0 UIADD3 UR10, UPT, UPT, UR42, 0x70, URZ ;  /* 0x000000702a0a8890 */ /* 0x000fe2000fffe0ff */
[----:B------:R-:W-:Y:S01]  /*5890*/  LOP3.LUT R15, R15, 0x1, RZ, 0x3c, !PT ;  /* 0x000000010f0f7812 */ /* 0x000fe200078e3cff */
[----:B------:R-:W-:Y:S01]  /*58a0*/  @!UP0 UIADD3 UR8, UPT, UPT, UR21, 0x3a00, URZ ;  /* 0x00003a0015088890 */ /* 0x000fe2000fffe0ff */
[----:B------:R-:W-:Y:S01]  /*58b0*/  IMAD.U32 R8, RZ, RZ, UR5 ;  /* 0x00000005ff087e24 */ /* 0x000fe2000f8e00ff */
[----:B------:R-:W-:Y:S01]  /*58c0*/  VOTEU.ALL UP0, P1 ;  /* 0x0000000000ff7886 */ /* 0x000fe20000800000 */
[----:B------:R-:W-:Y:S01]  /*58d0*/  UMOV UR19, UR43 ;  /* 0x0000002b00137c82 */ /* 0x000fe20008000000 */
[----:B------:R-:W-:Y:S01]  /*58e0*/  UMOV UR20, UR36 ;  /* 0x0000002400147c82 */ /* 0x000fe20008000000 */
[----:B------:R-:W-:Y:S01]  /*58f0*/  UMOV UR11, UR43 ;  /* 0x0000002b000b7c82 */ /* 0x000fe20008000000 */
[----:B------:R-:W-:Y:S01]  /*5900*/  UMOV UR12, UR36 ;  /* 0x00000024000c7c82 */ /* 0x000fe20008000000 */
[----:B------:R-:W-:Y:S01]  /*5910*/  UMOV UR9, UR17 ;  /* 0x0000001100097c82 */ /* 0x000fe20008000000 */
[----:B------:R-:W-:Y:S01]  /*5920*/  IMAD.U32 R9, RZ, RZ, UR4 ;  /* 0x00000004ff097e24 */ /* 0x000fe2000f8e00ff */
[----:B------:R-:W-:Y:S01]  /*5930*/  @!P1 R2UR UR4, R8 ;  /* 0x00000000080492ca */ /* 0x000fe200000e0000 */
[----:B------:R-:W-:Y:S01]  /*5940*/  UMOV UR36, UR29 ;  /* 0x0000001d00247c82 */ /* 0x000fe20008000000 */
[----:B------:R-:W-:Y:S02]  /*5950*/  LOP3.LUT R13, R13, R0, RZ, 0x3c, !PT ;  /* 0x000000000d0d7212 */ /* 0x000fe400078e3cff */
[----:B------:R-:W-:Y:S02]  /*5960*/  @!P1 R2UR UR5, R9 ;  /* 0x00000000090592ca */ /* 0x000fe400000e0000 */
[----:B------:R-:W-:Y:S11]  /*5970*/  SEL R14, R14, RZ, P0 ;  /* 0x000000ff0e0e7207 */ /* 0x000ff60000000000 */
[----:B------:R1:W-:Y:S01]  /*5980*/  @!UP0 UTMALDG.3D [UR16], [UR4], desc[UR6] ;  /* 0x00000610040085b4 */ /* 0x0003e20008011000 */
[----:B------:R-:W-:Y:S05]  /*5990*/  VOTEU.ALL UP0, P1 ;  /* 0x0000000000ff7886 */ /* 0x000fea0000800000 */
[----:B------:R3:W-:Y:S01]  /*59a0*/  @!UP0 UTMALDG.3D [UR8], [UR4], desc[UR6] ;  /* 0x00000608040085b4 */ /* 0x0007e20008011000 */
[----:B------:R3:W-:Y:S01]  /*59b0*/  @!P1 SYNCS.ARRIVE.TRANS64.RED.A0TR RZ, [UR21+0x88], R7 ;  /* 0x00008807ffff99a7 */ /* 0x0007e20008300415 */
[----:B------:R-:W-:Y:S01]  /*59c0*/  SYNCS.ARRIVE.TRANS64.RED.A1T0 RZ, [UR37], RZ ;  /* 0x000000ffffff79a7 */ /* 0x000fe20008100425 */
[----:B-1----:R-:W-:Y:S01]  /*59d0*/  UIADD3 UR20, UPT, UPT, UR13, UR24, URZ ;  /* 0x000000180d147290 */ /* 0x002fe2000fffe0ff */
[----:B------:R-:W-:Y:S11]  /*59e0*/  BRA.U UP1, `(.L_x_99) ;  /* 0xfffffff101047547 */ /* 0x000ff6000b83ffff */
[----:B------:R-:W-:-:S04]  /*59f0*/  SHF.L.U32 R2, R15, 0x1f, RZ ;  /* 0x0000001f0f027819 */ /* 0x000fc800000006ff */
[----:B------:R-:W1:Y:S02]  /*5a00*/  SYNCS.PHASECHK.TRANS64.TRYWAIT P0, [UR21+0x90], R2 ;  /* 0x00009002ff0075a7 */ /* 0x000e640008001115 */
[----:B-1----:R-:W-:Y:S05]  /*5a10*/  @!P0 BRA `(.L_x_100) ;  /* 0x00000040008c8947 */ /* 0x002fea0003800000 */
.L_x_199:
[----:B------:R-:W4:Y:S02]  /*5a20*/  SYNCS.PHASECHK.TRANS64.TRYWAIT P0, [UR21+0x98], R2 ;  /* 0x00009802ff0075a7 */ /* 0x000f240008001115 */
[----:B----4-:R-:W-:Y:S05]  /*5a30*/  @!P0 BRA `(.L_x_101) ;  /* 0x00000040009c8947 */ /* 0x010fea0003800000 */
.L_x_201:
[----:B------:R-:W4:Y:S02]  /*5a40*/  SYNCS.PHASECHK.TRANS64.TRYWAIT P0, [UR21+0xa0], R2 ;  /* 0x0000a002ff0075a7 */ /* 0x000f240008001115 */
[----:B----4-:R-:W-:Y:S05]  /*5a50*/  @!P0 BRA `(.L_x_102) ;  /* 0x0000004000ac8947 */ /* 0x010fea0003800000 */
.L_x_203:
[----:B-1----:R-:W-:-:S07]  /*5a60*/  MOV R0, UR21 ;  /* 0x0000001500007c02 */ /* 0x002fce0008000f00 */
.L_x_103:
[----:B-1----:R-:W-:-:S04]  /*5a70*/  SHF.L.U32 R2, R15, 0x1f, RZ ;  /* 0x0000001f0f027819 */ /* 0x002fc800000006ff */
[----:B------:R1:W4:Y:S03]  /*5a80*/  SYNCS.PHASECHK.TRANS64.TRYWAIT P0, [R0+URZ+0xa8], R2 ;  /* 0x0000a802000075a7 */ /* 0x00032600080011ff */
[----:B----4-:R-:W-:Y:S05]  /*5a90*/  @!P0 NANOSLEEP.SYNCS 0x989680 ;  /* 0x009896800000895d */ /* 0x010fea0003900000 */
[----:B------:R-:W4:Y:S02]  /*5aa0*/  @!P0 SYNCS.PHASECHK.TRANS64 P0, [R0+URZ+0xa8], R2 ;  /* 0x0000a802000085a7 */ /* 0x000f2400080010ff */
[----:B--234-:R-:W-:Y:S05]  /*5ab0*/  @P0 EXIT ;  /* 0x000000000000094d */ /* 0x01cfea0003800000 */
[----:B------:R-:W-:Y:S05]  /*5ac0*/  BRA `(.L_x_103) ;  /* 0xfffffffc00e87947 */ /* 0x000fea000383ffff */
.L_x_88:
[----:B------:R-:W-:-:S06]  /*5ad0*/  UISETP.GE.AND UP0, UPT, UR25, 0x4, UPT ;  /* 0x000000041900788c */ /* 0x000fcc000bf06270 */
[----:B------:R-:W-:-:S13]  /*5ae0*/  PLOP3.LUT P0, PT, PT, PT, UP0, 0x80, 0x8 ;  /* 0x000000000008781c */ /* 0x000fda0003f0f008 */
[----:B-1----:R-:W-:Y:S05]  /*5af0*/  @!P0 EXIT ;  /* 0x000000000000894d */ /* 0x002fea0003800000 */
[----:B------:R-:W-:Y:S01]  /*5b00*/  BAR.SYNC.DEFER_BLOCKING 0x6, 0xa0 ;  /* 0x0182800000007b1d */ /* 0x000fe20000010000 */
[----:B------:R-:W-:Y:S01]  /*5b10*/  IMAD.SHL.U32 R49, R61, 0x10, RZ ;  /* 0x000000103d317824 */ /* 0x000fe200078e00ff */
[----:B------:R-:W-:Y:S01]  /*5b20*/  CS2R R58, SRZ ;  /* 0x00000000003a7805 */ /* 0x000fe2000001ff00 */
[----:B------:R-:W-:Y:S02]  /*5b30*/  IMAD.SHL.U32 R5, R51, 0x200, RZ ;  /* 0x0000020033057824 */ /* 0x000fe400078e00ff */
[----:B------:R-:W-:Y:S01]  /*5b40*/  IMAD.U32 R23, R61, 0x10000, RZ ;  /* 0x000100003d177824 */ /* 0x000fe200078e00ff */
[----:B------:R-:W-:Y:S01]  /*5b50*/  UMOV UR43, 0x400 ;  /* 0x00000400002b7882 */ /* 0x000fe20000000000 */
[----:B------:R-:W-:Y:S01]  /*5b60*/  LOP3.LUT R48, R49, 0x5b0, RZ, 0xc0, !PT ;  /* 0x000005b031307812 */ /* 0x000fe200078ec0ff */
[----:B------:R-:W-:Y:S01]  /*5b70*/  ULEA UR43, UR47, UR43, 0x18 ;  /* 0x0000002b2f2b7291 */ /* 0x000fe2000f8ec0ff */
[----:B------:R-:W1:Y:S01]  /*5b80*/  LDC.64 R44, c[0x0][0x888] ;  /* 0x00022200ff2c7b82 */ /* 0x000e620000000a00 */
[----:B------:R-:W-:Y:S01]  /*5b90*/  IMAD.SHL.U32 R4, R61, 0x2, RZ ;  /* 0x000000023d047824 */ /* 0x000fe200078e00ff */
[----:B------:R-:W-:Y:S01]  /*5ba0*/  LOP3.LUT R48, R48, 0x200, R5, 0xf8, !PT ;  /* 0x0000020030307812 */ /* 0x000fe200078ef805 */
[----:B------:R-:W-:Y:S01]  /*5bb0*/  IMAD.SHL.U32 R5, R51, 0x200000, RZ ;  /* 0x0020000033057824 */ /* 0x000fe200078e00ff */
[C---:B------:R-:W-:Y:S01]  /*5bc0*/  LOP3.LUT R6, R49.reuse, 0x40, RZ, 0xc0, !PT ;  /* 0x0000004031067812 */ /* 0x040fe200078ec0ff */
[----:B------:R-:W-:Y:S01]  /*5bd0*/  UIADD3 UR4, UPT, UPT, UR43, 0x200, URZ ;  /* 0x000002002b047890 */ /* 0x000fe2000fffe0ff */
[----:B------:R-:W-:Y:S01]  /*5be0*/  LOP3.LUT P0, RZ, R49, 0x40, RZ, 0xc0, !PT ;  /* 0x0000004031ff7812 */ /* 0x000fe2000780c0ff */
[----:B------:R-:W-:Y:S01]  /*5bf0*/  IMAD.MOV.U32 R60, RZ, RZ, 0x1 ;  /* 0x00000001ff3c7424 */ /* 0x000fe200078e00ff */
[----:B------:R-:W2:Y:S01]  /*5c00*/  LDC.64 R46, c[0x0][0x890] ;  /* 0x00022400ff2e7b82 */ /* 0x000ea20000000a00 */
[----:B------:R-:W-:Y:S01]  /*5c10*/  LOP3.LUT R5, R5, 0x200000, RZ, 0xc0, !PT ;  /* 0x0020000005057812 */ /* 0x000fe200078ec0ff */
[----:B------:R-:W-:Y:S01]  /*5c20*/  IMAD.MOV.U32 R22, RZ, RZ, RZ ;  /* 0x000000ffff167224 */ /* 0x000fe200078e00ff */
[----:B------:R-:W-:Y:S01]  /*5c30*/  LOP3.LUT R4, R6, 0x8, R4, 0xf8, !PT ;  /* 0x0000000806047812 */ /* 0x000fe200078ef804 */
[----:B------:R-:W-:Y:S01]  /*5c40*/  IMAD.MOV.U32 R56, RZ, RZ, RZ ;  /* 0x000000ffff387224 */ /* 0x000fe200078e00ff */
[----:B------:R-:W-:Y:S01]  /*5c50*/  LOP3.LUT R23, R5, 0x400000, R23, 0xf8, !PT ;  /* 0x0040000005177812 */ /* 0x000fe200078ef817 */
[----:B------:R-:W-:Y:S01]  /*5c60*/  IMAD.U32 R53, RZ, RZ, UR4 ;  /* 0x00000004ff357e24 */ /* 0x000fe2000f8e00ff */
[----:B------:R-:W3:Y:S01]  /*5c70*/  LDS R0, [UR43+0x170] ;  /* 0x0001702bff007984 */ /* 0x000ee20008000800 */
[----:B------:R-:W4:Y:S01]  /*5c80*/  LDC.64 R42, c[0x0][0x8b0] ;  /* 0x00022c00ff2a7b82 */ /* 0x000f220000000a00 */
[----:B------:R-:W-:Y:S01]  /*5c90*/  LOP3.LUT R48, R48, R4, RZ, 0xfc, !PT ;  /* 0x0000000430307212 */ /* 0x000fe200078efcff */
[----:B------:R-:W1:Y:S01]  /*5ca0*/  LDCU UR60, c[0x0][0x370] ;  /* 0x00006e00ff3c77ac */ /* 0x000e620008000800 */
[----:B------:R-:W-:Y:S01]  /*5cb0*/  LOP3.LUT R61, R61, 0x60, RZ, 0xc0, !PT ;  /* 0x000000603d3d7812 */ /* 0x000fe200078ec0ff */
[----:B------:R-:W1:Y:S04]  /*5cc0*/  LDCU UR42, c[0x0][0xb0c] ;  /* 0x00016180ff2a77ac */ /* 0x000e680008000800 */
[----:B------:R-:W1:Y:S01]  /*5cd0*/  LDC.64 R40, c[0x0][0x8a8] ;  /* 0x00022a00ff287b82 */ /* 0x000e620000000a00 */
[----:B------:R-:W1:Y:S01]  /*5ce0*/  LDCU UR39, c[0x0][0xb30] ;  /* 0x00016600ff2777ac */ /* 0x000e620008000800 */
[----:B------:R-:W1:Y:S01]  /*5cf0*/  LDCU.64 UR54, c[0x0][0x888] ;  /* 0x00011100ff3677ac */ /* 0x000e620008000a00 */
[----:B------:R-:W1:Y:S01]  /*5d00*/  LDCU.64 UR40, c[0x0][0xb28] ;  /* 0x00016500ff2877ac */ /* 0x000e620008000a00 */
[----:B------:R-:W1:Y:S01]  /*5d10*/  LDCU.128 UR56, c[0x0][0xb10] ;  /* 0x00016200ff3877ac */ /* 0x000e620008000c00 */
[----:B------:R-:W1:Y:S01]  /*5d20*/  LDCU UR53, c[0x0][0x374] ;  /* 0x00006e80ff3577ac */ /* 0x000e620008000800 */
[----:B------:R-:W-:Y:S01]  /*5d30*/  UMOV UR52, URZ ;  /* 0x000000ff00347c82 */ /* 0x000fe20008000000 */
[----:B------:R-:W-:Y:S01]  /*5d40*/  UMOV UR46, URZ ;  /* 0x000000ff002e7c82 */ /* 0x000fe20008000000 */
[----:B---3--:R-:W-:Y:S01]  /*5d50*/  IMAD.IADD R23, R0, 0x1, R23 ;  /* 0x0000000100177824 */ /* 0x008fe200078e0217 */
[----:B--2---:R-:W-:-:S07]  /*5d60*/  P2R R0, PR, RZ, 0x1 ;  /* 0x00000001ff007803 */ /* 0x004fce0000000000 */
.L_x_147:
[----:B------:R-:W-:Y:S02]  /*5d70*/  LEA R3, R56, UR43, 0x3 ;  /* 0x0000002b38037c11 */ /* 0x000fe4000f8e18ff */
[----:B------:R-:W-:Y:S02]  /*5d80*/  SHF.L.U32 R0, R58, 0x1f, RZ ;  /* 0x0000001f3a007819 */ /* 0x000fe400000006ff */
[----:B-1----:R-:W-:Y:S02]  /*5d90*/  LEA R4, R56, UR43, 0x4 ;  /* 0x0000002b38047c11 */ /* 0x002fe4000f8e20ff */
[----:B------:R-:W2:Y:S02]  /*5da0*/  SYNCS.PHASECHK.TRANS64.TRYWAIT P0, [R3+URZ+0xc0], R0 ;  /* 0x0000c000030075a7 */ /* 0x000ea400080011ff */
[----:B--2---:R-:W-:Y:S05]  /*5db0*/  @!P0 BRA `(.L_x_104) ;  /* 0x0000003c00ec8947 */ /* 0x004fea0003800000 */
.L_x_204:
[----:B------:R-:W3:Y:S01]  /*5dc0*/  LDS.128 R4, [R4+0x150] ;  /* 0x0001500004047984 */ /* 0x000ee20000000c00 */
[----:B------:R-:W-:Y:S01]  /*5dd0*/  UISETP.GE.AND UP0, UPT, UR45, 0x1, UPT ;  /* 0x000000012d00788c */ /* 0x000fe2000bf06270 */
[----:B------:R-:W-:Y:S01]  /*5de0*/  @!PT LDS RZ, [RZ] ;  /* 0x00000000fffff984 */ /* 0x000fe20000000800 */
[----:B------:R-:W-:Y:S01]  /*5df0*/  @!PT LDS RZ, [RZ] ;  /* 0x00000000fffff984 */ /* 0x000fe20000000800 */
[----:B------:R-:W-:Y:S01]  /*5e00*/  @!PT LDS RZ, [RZ] ;  /* 0x00000000fffff984 */ /* 0x000fe20000000800 */
[----:B------:R-:W-:Y:S01]  /*5e10*/  @!PT LDS RZ, [RZ] ;  /* 0x00000000fffff984 */ /* 0x000fe20000000800 */
[----:B------:R1:W-:Y:S06]  /*5e20*/  MEMBAR.ALL.CTA ;  /* 0x0000000000007992 */ /* 0x0003ec0000008000 */
[----:B-1----:R-:W1:Y:S01]  /*5e30*/  FENCE.VIEW.ASYNC.S ;  /* 0x00000000000073c6 */ /* 0x002e620000000000 */
[----:B---3--:R-:W-:Y:S11]  /*5e40*/  LOP3.LUT P0, RZ, R6, 0x1, RZ, 0xc0, !PT ;  /* 0x0000000106ff7812 */ /* 0x008ff6000780c0ff */
[----:B------:R-:W-:Y:S02]  /*5e50*/  @!UPT UIADD3 URZ, UPT, UPT, URZ, URZ, URZ ;  /* 0x000000fffffff290 */ /* 0x000fe4000fffe0ff */
[----:B-1----:R-:W-:Y:S01]  /*5e60*/  VOTEU.ANY UP1, P0 ;  /* 0x0000000000ff7886 */ /* 0x002fe20000020100 */
[----:B------:R-:W-:Y:S01]  /*5e70*/  PLOP3.LUT P0, PT, PT, PT, UP1, 0x80, 0x8 ;  /* 0x000000000008781c */ /* 0x000fe20003f0f018 */
[----:B------:R-:W-:Y:S11]  /*5e80*/  UP2UR UR62, UPR, URZ, 0x2 ;  /* 0x00000002ff3e7883 */ /* 0x000ff60008000000 */
[----:B------:R-:W-:Y:S01]  /*5e90*/  @!UPT UIADD3 URZ, UPT, UPT, URZ, URZ, URZ ;  /* 0x000000fffffff290 */ /* 0x000fe2000fffe0ff */
[----:B--2---:R-:W-:Y:S02]  /*5ea0*/  @P0 SHF.R.U32.HI R0, RZ, 0x10, R5 ;  /* 0x00000010ff000819 */ /* 0x004fe40000011605 */
        /* <DEDUP_REMOVED lines=12> */
[----:B------:R-:W2:Y:S01]  /*5f70*/  LDCU UR12, c[0x0][0xb20] ;  /* 0x00016400ff0c77ac */ /* 0x000ea20008000800 */
[----:B------:R-:W-:Y:S02]  /*5f80*/  UIMAD.WIDE.U32 UR4, UR53, UR59, URZ ;  /* 0x0000003b350472a5 */ /* 0x000fe4000f8e00ff */
[----:B------:R-:W-:Y:S02]  /*5f90*/  UIMAD.WIDE.U32 UR6, UR60, UR56, URZ ;  /* 0x000000383c0672a5 */ /* 0x000fe4000f8e00ff */
[----:B------:R-:W-:Y:S02]  /*5fa0*/  UISETP.NE.AND UP0, UPT, UR58, 0x1, UPT ;  /* 0x000000013a00788c */ /* 0x000fe4000bf05270 */
[----:B------:R-:W-:Y:S02]  /*5fb0*/  UIMAD.WIDE.U32 UR8, UR37, UR59, URZ ;  /* 0x0000003b250872a5 */ /* 0x000fe4000f8e00ff */
[----:B------:R-:W-:Y:S02]  /*5fc0*/  UIMAD.WIDE.U32 UR10, UR38, UR56, URZ ;  /* 0x00000038260a72a5 */ /* 0x000fe4000f8e00ff */
[----:B------:R-:W-:Y:S02]  /*5fd0*/  UISETP.NE.AND UP1, UPT, UR42, 0x1, UPT ;  /* 0x000000012a00788c */ /* 0x000fe4000bf25270 */
[----:B------:R-:W-:Y:S01]  /*5fe0*/  UISETP.NE.AND UP2, UPT, UR45, 0x1, UPT ;  /* 0x000000012d00788c */ /* 0x000fe2000bf45270 */
[----:B------:R-:W-:Y:S02]  /*5ff0*/  UMOV UR4, UR5 ;  /* 0x0000000500047c82 */ /* 0x000fe40008000000 */
[----:B--2---:R-:W-:Y:S03]  /*6000*/  USHF.R.U32.HI UR5, URZ, UR12, UR4 ;  /* 0x0000000cff057299 */ /* 0x004fe60008011604 */
[----:B------:R-:W-:Y:S02]  /*6010*/  UMOV UR4, UR7 ;  /* 0x0000000700047c82 */ /* 0x000fe40008000000 */
[----:B------:R-:W-:Y:S02]  /*6020*/  USHF.R.U32.HI UR7, URZ, UR57, UR4 ;  /* 0x00000039ff077299 */ /* 0x000fe40008011604 */
[----:B------:R-:W-:Y:S02]  /*6030*/  USEL UR4, UR53, UR5, !UP0 ;  /* 0x0000000535047287 */ /* 0x000fe4000c000000 */
[----:B------:R-:W-:Y:S01]  /*6040*/  USEL UR7, UR60, UR7, !UP1 ;  /* 0x000000073c077287 */ /* 0x000fe2000c800000 */
[----:B------:R-:W-:Y:S01]  /*6050*/  UMOV UR5, UR9 ;  /* 0x0000000900057c82 */ /* 0x000fe20008000000 */
[----:B------:R-:W-:Y:S02]  /*6060*/  UIMAD.WIDE.U32 UR8, UR4, UR40, URZ ;  /* 0x00000028040872a5 */ /* 0x000fe4000f8e00ff */
[----:B------:R-:W-:Y:S03]  /*6070*/  USHF.R.U32.HI UR6, URZ, UR12, UR5 ;  /* 0x0000000cff067299 */ /* 0x000fe60008011605 */
[----:B------:R-:W-:Y:S01]  /*6080*/  UMOV UR5, UR11 ;  /* 0x0000000b00057c82 */ /* 0x000fe20008000000 */
[----:B------:R-:W-:Y:S02]  /*6090*/  UIMAD.WIDE.U32 UR10, UR7, UR40, URZ ;  /* 0x00000028070a72a5 */ /* 0x000fe4000f8e00ff */
[----:B------:R-:W-:Y:S02]  /*60a0*/  USHF.R.U32.HI UR12, URZ, UR57, UR5 ;  /* 0x00000039ff0c7299 */ /* 0x000fe40008011605 */
[----:B------:R-:W-:Y:S01]  /*60b0*/  USEL UR6, UR37, UR6, !UP0 ;  /* 0x0000000625067287 */ /* 0x000fe2000c000000 */
[----:B------:R-:W-:Y:S02]  /*60c0*/  UMOV UR5, UR9 ;  /* 0x0000000900057c82 */ /* 0x000fe40008000000 */
[----:B------:R-:W-:Y:S01]  /*60d0*/  UMOV UR10, UR11 ;  /* 0x0000000b000a7c82 */ /* 0x000fe20008000000 */
[----:B------:R-:W-:Y:S02]  /*60e0*/  @UP2 USHF.R.U32.HI UR4, URZ, UR41, UR5 ;  /* 0x00000029ff042299 */ /* 0x000fe40008011605 */
[----:B------:R-:W-:Y:S02]  /*60f0*/  @UP2 USHF.R.U32.HI UR7, URZ, UR41, UR10 ;  /* 0x00000029ff072299 */ /* 0x000fe4000801160a */
[----:B------:R-:W-:Y:S02]  /*6100*/  UIMAD UR4, UR45, UR4, URZ ;  /* 0x000000042d0472a4 */ /* 0x000fe4000f8e02ff */
        /* <DEDUP_REMOVED lines=8> */
[----:B------:R-:W-:Y:S02]  /*6190*/  USEL UR11, UR6, UR4, !UP2 ;  /* 0x00000004060b7287 */ /* 0x000fe4000d000000 */
[----:B------:R-:W-:Y:S02]  /*61a0*/  UIADD3 UR8, UPT, UPT, -UR5, URZ, URZ ;  /* 0x000000ff05087290 */ /* 0x000fe4000fffe1ff */
[----:B------:R-:W-:Y:S01]  /*61b0*/  UIADD3 UR10, UPT, UPT, -UR11, URZ, URZ ;  /* 0x000000ff0b0a7290 */ /* 0x000fe2000fffe1ff */
[----:B------:R-:W-:Y:S01]  /*61c0*/  @!UP0 UMOV UR4, UR9 ;  /* 0x0000000900048c82 */ /* 0x000fe20008000000 */
[----:B------:R-:W-:Y:S02]  /*61d0*/  UIADD3 UR9, UPT, UPT, -UR6, URZ, URZ ;  /* 0x000000ff06097290 */ /* 0x000fe4000fffe1ff */
[----:B------:R-:W-:Y:S02]  /*61e0*/  @!UP0 USHF.R.U32.HI UR4, URZ, UR41, UR4 ;  /* 0x00000029ff048299 */ /* 0x000fe40008011604 */
[----:B------:R-:W-:Y:S02]  /*61f0*/  UIMAD UR10, UR45, UR10, UR6 ;  /* 0x0000000a2d0a72a4 */ /* 0x000fe4000f8e0206 */
[----:B------:R-:W-:Y:S04]  /*6200*/  @!UP0 USEL UR4, UR5, UR4, !UP2 ;  /* 0x0000000405048287 */ /* 0x000fe8000d000000 */
[----:B------:R-:W-:Y:S02]  /*6210*/  @!UP0 UIMAD UR10, UR7, UR10, UR4 ;  /* 0x0000000a070a82a4 */ /* 0x000fe4000f8e0204 */
[----:B------:R-:W-:Y:S02]  /*6220*/  @!UP0 UIADD3 UR11, UPT, UPT, UR11, -UR4, URZ ;  /* 0x800000040b0b8290 */ /* 0x000fe4000fffe0ff */
[----:B------:R-:W-:Y:S02]  /*6230*/  UIMAD UR7, UR42, UR8, UR38 ;  /* 0x000000082a0772a4 */ /* 0x000fe4000f8e0226 */
[----:B------:R-:W-:Y:S02]  /*6240*/  @!UP0 UIMAD UR6, UR11, UR45, UR5 ;  /* 0x0000002d0b0682a4 */ /* 0x000fe4000f8e0205 */
[----:B------:R-:W-:Y:S01]  /*6250*/  UIMAD UR4, UR58, UR9, UR37 ;  /* 0x000000093a0472a4 */ /* 0x000fe2000f8e0225 */
[----:B------:R-:W-:Y:S02]  /*6260*/  @!UP0 UMOV UR5, UR10 ;  /* 0x0000000a00058c82 */ /* 0x000fe40008000000 */
[----:B------:R-:W-:Y:S02]  /*6270*/  UIMAD UR38, UR5, UR42, UR7 ;  /* 0x0000002a052672a4 */ /* 0x000fe4000f8e0207 */
[----:B------:R-:W-:Y:S11]  /*6280*/  UIMAD UR37, UR6, UR58, UR4 ;  /* 0x0000003a062572a4 */ /* 0x000ff6000f8e0204 */
[----:B------:R-:W-:Y:S01]  /*6290*/  @!UPT UIADD3 URZ, UPT, UPT, URZ, URZ, URZ ;  /* 0x000000fffffff290 */ /* 0x000fe2000fffe0ff */
.L_x_105:
[----:B------:R-:W-:Y:S01]  /*62a0*/  UISETP.NE.AND UP0, UPT, UR39, 0x1, UPT ;  /* 0x000000012700788c */ /* 0x000fe2000bf05270 */
[----:B------:R-:W-:Y:S01]  /*62b0*/  LOP3.LUT P0, RZ, R53, 0x90, RZ, 0xc0, !PT ;  /* 0x0000009035ff7812 */ /* 0x000fe2000780c0ff */
[----:B------:R-:W-:Y:S01]  /*62c0*/  USHF.L.U32 UR50, UR28, 0x6, URZ ;  /* 0x000000061c327899 */ /* 0x000fe200080006ff */
[----:B------:R-:W-:Y:S01]  /*62d0*/  BSSY.RECONVERGENT B6, `(.L_x_106) ;  /* 0x0000034000067945 */ /* 0x000fe20003800200 */
[----:B------:R-:W-:Y:S01]  /*62e0*/  USHF.L.U32 UR49, UR20, 0x7, URZ ;  /* 0x0000000714317899 */ /* 0x000fe200080006ff */
[----:B------:R-:W-:Y:S06]  /*62f0*/  IADD3 R56, PT, PT, R56, 0x1, RZ ;  /* 0x0000000138387810 */ /* 0x000fec0007ffe0ff */
[----:B------:R-:W2:Y:S01]  /*6300*/  @!UP0 LDCU.128 UR12, c[0x0][0xb10] ;  /* 0x00016200ff0c87ac */ /* 0x000ea20008000c00 */
[----:B------:R-:W3:Y:S01]  /*6310*/  @!UP0 LDCU UR5, c[0x0][0xb0c] ;  /* 0x00016180ff0587ac */ /* 0x000ee20008000800 */
[----:B------:R-:W4:Y:S01]  /*6320*/  @!UP0 LDCU UR10, c[0x0][0xb20] ;  /* 0x00016400ff0a87ac */ /* 0x000f220008000800 */
[----:B--2---:R-:W-:Y:S02]  /*6330*/  UIMAD.WIDE.U32 UR8, UR38, UR12, URZ ;  /* 0x0000000c260872a5 */ /* 0x004fe4000f8e00ff */
[----:B------:R-:W-:Y:S02]  /*6340*/  UIMAD.WIDE.U32 UR6, UR37, UR15, URZ ;  /* 0x0000000f250672a5 */ /* 0x000fe4000f8e00ff */
[----:B------:R-:W-:Y:S03]  /*6350*/  @!UP0 UISETP.NE.AND UP1, UPT, UR14, 0x1, UPT ;  /* 0x000000010e00888c */ /* 0x000fe6000bf25270 */
[----:B------:R-:W-:Y:S01]  /*6360*/  @!UP0 UMOV UR4, UR9 ;  /* 0x0000000900048c82 */ /* 0x000fe20008000000 */
[----:B---3--:R-:W-:Y:S02]  /*6370*/  @!UP0 UISETP.NE.AND UP2, UPT, UR5, 0x1, UPT ;  /* 0x000000010500888c */ /* 0x008fe4000bf45270 */
[----:B------:R-:W-:Y:S01]  /*6380*/  @!UP0 USHF.R.U32.HI UR4, URZ, UR13, UR4 ;  /* 0x0000000dff048299 */ /* 0x000fe20008011604 */
[----:B------:R-:W-:Y:S02]  /*6390*/  @!UP0 UMOV UR6, UR7 ;  /* 0x0000000700068c82 */ /* 0x000fe40008000000 */
[----:B----4-:R-:W-:Y:S02]  /*63a0*/  @!UP0 USHF.R.U32.HI UR6, URZ, UR10, UR6 ;  /* 0x0000000aff068299 */ /* 0x010fe40008011606 */
[----:B------:R-:W-:Y:S02]  /*63b0*/  @!UP0 USEL UR7, UR38, UR4, !UP2 ;  /* 0x0000000426078287 */ /* 0x000fe4000d000000 */
[----:B------:R-:W-:Y:S04]  /*63c0*/  @!UP0 USEL UR6, UR37, UR6, !UP1 ;  /* 0x0000000625068287 */ /* 0x000fe8000c800000 */
[----:B------:R-:W-:Y:S02]  /*63d0*/  @!UP0 UIADD3 UR4, UPT, UPT, -UR7, UR6, URZ ;  /* 0x0000000607048290 */ /* 0x000fe4000fffe1ff */
[----:B------:R-:W-:Y:S02]  /*63e0*/  @!UP0 UIADD3 UR6, UPT, UPT, UR7, -UR6, URZ ;  /* 0x8000000607068290 */ /* 0x000fe4000fffe0ff */
[----:B------:R-:W-:Y:S02]  /*63f0*/  @!UP0 UIMAD UR38, UR4, UR5, UR38 ;  /* 0x00000005042682a4 */ /* 0x000fe4000f8e0226 */
[----:B------:R-:W-:Y:S01]  /*6400*/  @!UP0 UIMAD UR37, UR6, UR14, UR37 ;  /* 0x0000000e062582a4 */ /* 0x000fe2000f8e0225 */
[----:B------:R-:W-:Y:S11]  /*6410*/  @!P0 BRA `(.L_x_107) ;  /* 0x00000000007c8947 */ /* 0x000ff60003800000 */
[----:B------:R-:W2:Y:S01]  /*6420*/  LDCU.64 UR8, c[0x4][0x80] ;  /* 0x01001000ff0877ac */ /* 0x000ea20008000a00 */
[----:B------:R-:W-:Y:S01]  /*6430*/  MOV R2, 0x0 ;  /* 0x0000000000027802 */ /* 0x000fe20000000f00 */
[----:B------:R-:W-:Y:S02]  /*6440*/  HFMA2 R12, -RZ, RZ, 0, 5.9604644775390625e-08 ;  /* 0x00000001ff0c7431 */ /* 0x000fe400000001ff */
[----:B------:R-:W-:Y:S01]  /*6450*/  IMAD.MOV.U32 R8, RZ, RZ, 0x70 ;  /* 0x00000070ff087424 */ /* 0x000fe200078e00ff */
[----:B------:R3:W4:Y:S01]  /*6460*/  LDC.64 R14, c[0x4][R2] ;  /* 0x01000000020e7b82 */ /* 0x0007220000000a00 */
[----:B------:R-:W1:Y:S01]  /*6470*/  LDCU.64 UR6, c[0x4][0x88] ;  /* 0x01001100ff0677ac */ /* 0x000e620008000a00 */
[----:B------:R-:W-:Y:S01]  /*6480*/  IMAD.MOV.U32 R13, RZ, RZ, RZ ;  /* 0x000000ffff0d7224 */ /* 0x000fe200078e00ff */
[----:B------:R-:W1:Y:S01]  /*6490*/  LDCU.64 UR4, c[0x4][0x8] ;  /* 0x01000100ff0477ac */ /* 0x000e620008000a00 */
[----:B--2---:R-:W-:Y:S01]  /*64a0*/  MOV R5, UR9 ;  /* 0x0000000900057c02 */ /* 0x004fe20008000f00 */
[----:B------:R-:W-:Y:S01]  /*64b0*/  IMAD.U32 R4, RZ, RZ, UR8 ;  /* 0x00000008ff047e24 */ /* 0x000fe2000f8e00ff */
[----:B-1----:R-:W-:Y:S01]  /*64c0*/  MOV R7, UR7 ;  /* 0x0000000700077c02 */ /* 0x002fe20008000f00 */
[----:B------:R-:W-:Y:S01]  /*64d0*/  IMAD.U32 R6, RZ, RZ, UR6 ;  /* 0x00000006ff067e24 */ /* 0x000fe2000f8e00ff */
[----:B------:R-:W-:Y:S01]  /*64e0*/  MOV R11, UR5 ;  /* 0x00000005000b7c02 */ /* 0x000fe20008000f00 */
[----:B------:R-:W-:Y:S02]  /*64f0*/  IMAD.U32 R10, RZ, RZ, UR4 ;  /* 0x00000004ff0a7e24 */ /* 0x000fe4000f8e00ff */
[----:B------:R-:W-:Y:S07]  /*6500*/  LEPC R20, `(.L_x_108) ;  /* 0x000000001014794e */ /* 0x000fee0000000000 */
[----:B---345:R-:W-:Y:S05]  /*6510*/  CALL.ABS.NOINC R14 ;  /* 0x000000000e007343 */ /* 0x038fea0003c00000 */
.L_x_108:
[----:B------:R-:W1:Y:S01]  /*6520*/  LDCU.64 UR8, c[0x4][0x80] ;  /* 0x01001000ff0877ac */ /* 0x000e620008000a00 */
[----:B------:R-:W2:Y:S01]  /*6530*/  LDC.64 R2, c[0x4][R2] ;  /* 0x0100000002027b82 */ /* 0x000ea20000000a00 */
[----:B------:R-:W-:Y:S02]  /*6540*/  HFMA2 R12, -RZ, RZ, 0, 5.9604644775390625e-08 ;  /* 0x00000001ff0c7431 */ /* 0x000fe400000001ff */
[----:B------:R-:W-:Y:S02]  /*6550*/  IMAD.MOV.U32 R8, RZ, RZ, 0x70 ;  /* 0x00000070ff087424 */ /* 0x000fe400078e00ff */
[----:B------:R-:W-:Y:S01]  /*6560*/  IMAD.MOV.U32 R13, RZ, RZ, RZ ;  /* 0x000000ffff0d7224 */ /* 0x000fe200078e00ff */
[----:B------:R-:W3:Y:S01]  /*6570*/  LDCU.64 UR6, c[0x4][0x88] ;  /* 0x01001100ff0677ac */ /* 0x000ee20008000a00 */
[----:B------:R-:W4:Y:S01]  /*6580*/  LDCU.64 UR4, c[0x4][0x8] ;  /* 0x01000100ff0477ac */ /* 0x000f220008000a00 */
[----:B-1----:R-:W-:Y:S02]  /*6590*/  MOV R4, UR8 ;  /* 0x0000000800047c02 */ /* 0x002fe40008000f00 */
[----:B------:R-:W-:Y:S02]  /*65a0*/  MOV R5, UR9 ;  /* 0x0000000900057c02 */ /* 0x000fe40008000f00 */
[----:B---3--:R-:W-:Y:S01]  /*65b0*/  MOV R7, UR7 ;  /* 0x0000000700077c02 */ /* 0x008fe20008000f00 */
[----:B------:R-:W-:Y:S01]  /*65c0*/  IMAD.U32 R6, RZ, RZ, UR6 ;  /* 0x00000006ff067e24 */ /* 0x000fe2000f8e00ff */
[----:B----4-:R-:W-:Y:S01]  /*65d0*/  MOV R11, UR5 ;  /* 0x00000005000b7c02 */ /* 0x010fe20008000f00 */
[----:B------:R-:W-:Y:S02]  /*65e0*/  IMAD.U32 R10, RZ, RZ, UR4 ;  /* 0x00000004ff0a7e24 */ /* 0x000fe4000f8e00ff */
[----:B------:R-:W-:Y:S07]  /*65f0*/  LEPC R20, `(.L_x_107) ;  /* 0x000000001014794e */ /* 0x000fee0000000000 */
[----:B--2---:R-:W-:Y:S05]  /*6600*/  CALL.ABS.NOINC R2 ;  /* 0x0000000002007343 */ /* 0x004fea0003c00000 */
.L_x_107:
[----:B------:R-:W-:Y:S05]  /*6610*/  BSYNC.RECONVERGENT B6 ;  /* 0x0000000000067941 */ /* 0x000fea0003800200 */
.L_x_106:
[----:B------:R-:W-:Y:S02]  /*6620*/  ISETP.NE.U32.AND P0, PT, RZ, UR54, PT ;  /* 0x00000036ff007c0c */ /* 0x000fe4000bf05070 */
[C---:B------:R-:W-:Y:S02]  /*6630*/  ISETP.NE.U32.AND P1, PT, R46.reuse, RZ, PT ;  /* 0x000000ff2e00720c */ /* 0x040fe40003f25070 */
[----:B------:R-:W-:Y:S02]  /*6640*/  ISETP.NE.U32.AND P4, PT, R46, RZ, PT ;  /* 0x000000ff2e00720c */ /* 0x000fe40003f85070 */
[----:B------:R-:W-:Y:S02]  /*6650*/  ISETP.NE.AND.EX P0, PT, RZ, UR55, PT, P0 ;  /* 0x00000037ff007c0c */ /* 0x000fe4000bf05300 */
[C---:B------:R-:W-:Y:S02]  /*6660*/  ISETP.NE.AND.EX P1, PT, R47.reuse, RZ, PT, P1 ;  /* 0x000000ff2f00720c */ /* 0x040fe40003f25310 */
[----:B------:R-:W-:Y:S02]  /*6670*/  ISETP.NE.AND.EX P4, PT, R47, RZ, P0, P4 ;  /* 0x000000ff2f00720c */ /* 0x000fe40000785340 */
[----:B------:R-:W-:Y:S02]  /*6680*/  ISETP.NE.U32.AND P5, PT, R42, RZ, PT ;  /* 0x000000ff2a00720c */ /* 0x000fe40003fa5070 */
[----:B------:R-:W-:Y:S02]  /*6690*/  ISETP.NE.U32.AND P3, PT, RZ, UR54, PT ;  /* 0x00000036ff007c0c */ /* 0x000fe4000bf65070 */
[----:B------:R-:W-:Y:S02]  /*66a0*/  PLOP3.LUT P2, PT, PT, PT, PT, 0x8, 0x80 ;  /* 0x000000000080781c */ /* 0x000fe40003f4e170 */
[----:B------:R-:W-:Y:S02]  /*66b0*/  ISETP.NE.AND.EX P5, PT, R43, RZ, PT, P5 ;  /* 0x000000ff2b00720c */ /* 0x000fe40003fa5350 */
[----:B------:R-:W-:Y:S03]  /*66c0*/  ISETP.NE.AND.EX P3, PT, RZ, UR55, PT, P3 ;  /* 0x00000037ff007c0c */ /* 0x000fe6000bf65330 */
[----:B------:R-:W-:Y:S01]  /*66d0*/  @!P4 PLOP3.LUT P2, PT, P1, PT, PT, 0x80, 0x8 ;  /* 0x000000000008c81c */ /* 0x000fe20000f4f070 */
[----:B------:R-:W-:Y:S01]  /*66e0*/  @!UPT UIADD3 URZ, UPT, UPT, URZ, URZ, URZ ;  /* 0x000000fffffff290 */ /* 0x000fe2000fffe0ff */
[----:B------:R-:W-:Y:S11]  /*66f0*/  @!P1 BRA `(.L_x_109) ;  /* 0x0000000000309947 */ /* 0x000ff60003800000 */
[----:B------:R-:W-:Y:S01]  /*6700*/  ISETP.NE.U32.AND P0, PT, R44, RZ, PT ;  /* 0x000000ff2c00720c */ /* 0x000fe20003f05070 */
[----:B------:R-:W2:Y:S01]  /*6710*/  LDCU.64 UR4, c[0x0][0x358] ;  /* 0x00006b00ff0477ac */ /* 0x000ea20008000a00 */
[----:B------:R-:W-:Y:S02]  /*6720*/  IMAD.MOV.U32 R50, RZ, RZ, 0x1 ;  /* 0x00000001ff327424 */ /* 0x000fe400078e00ff */
[----:B------:R-:W-:Y:S11]  /*6730*/  ISETP.NE.AND.EX P0, PT, R45, RZ, PT, P0 ;  /* 0x000000ff2d00720c */ /* 0x000ff60003f05300 */
[----:B------:R-:W-:Y:S02]  /*6740*/  @!UPT UIADD3 URZ, UPT, UPT, URZ, URZ, URZ ;  /* 0x000000fffffff290 */ /* 0x000fe4000fffe0ff */
[----:B------:R-:W3:Y:S01]  /*6750*/  @P0 LDC.64 R2, c[0x0][0x888] ;  /* 0x00022200ff020b82 */ /* 0x000ee20000000a00 */
[----:B-1----:R-:W-:Y:S04]  /*6760*/  @P0 IMAD R0, R46, UR36, RZ ;  /* 0x000000242e000c24 */ /* 0x002fe8000f8e02ff */
[----:B---3--:R-:W-:Y:S04]  /*6770*/  @P0 IMAD.WIDE R2, R0, 0x4, R2 ;  /* 0x0000000400020825 */ /* 0x008fe800078e0202 */
[----:B------:R-:W-:Y:S01]  /*6780*/  HFMA2 R0, -RZ, RZ, 0, 5.9604644775390625e-08 ;  /* 0x00000001ff007431 */ /* 0x000fe200000001ff */
[----:B--2--5:R2:W5:Y:S04]  /*6790*/  @P0 LDG.E R27, desc[UR4][R2.64] ;  /* 0x00000004021b0981 */ /* 0x024568000c1e1900 */
[----:B------:R-:W-:Y:S01]  /*67a0*/  @!P0 PRMT R50, R0, 0x7610, R50 ;  /* 0x0000761000328816 */ /* 0x000fe20000000032 */
[----:B--2---:R-:W3:Y:S06]  /*67b0*/  @!P0 LDC R27, c[0x0][0x880] ;  /* 0x00022000ff1b8b82 */ /* 0x004eec0000000800 */
.L_x_109:
[----:B------:R-:W-:Y:S05]  /*67c0*/  @!P5 BRA `(.L_x_110) ;  /* 0x000000000024d947 */ /* 0x000fea0003800000 */
[----:B------:R-:W-:Y:S01]  /*67d0*/  ISETP.NE.U32.AND P0, PT, R40, RZ, PT ;  /* 0x000000ff2800720c */ /* 0x000fe20003f05070 */
[----:B------:R-:W2:Y:S03]  /*67e0*/  LDCU.64 UR4, c[0x0][0x358] ;  /* 0x00006b00ff0477ac */ /* 0x000ea60008000a00 */
[----:B------:R-:W-:Y:S11]  /*67f0*/  ISETP.NE.AND.EX P0, PT, R41, RZ, PT, P0 ;  /* 0x000000ff2900720c */ /* 0x000ff60003f05300 */
[----:B------:R-:W-:Y:S02]  /*6800*/  @!UPT UIADD3 URZ, UPT, UPT, URZ, URZ, URZ ;  /* 0x000000fffffff290 */ /* 0x000fe4000fffe0ff */
[----:B------:R-:W4:Y:S01]  /*6810*/  @P0 LDC.64 R2, c[0x0][0x8a8] ;  /* 0x00022a00ff020b82 */ /* 0x000f220000000a00 */
[----:B-1----:R-:W-:Y:S04]  /*6820*/  @P0 IMAD R0, R42, UR36, RZ ;  /* 0x000000242a000c24 */ /* 0x002fe8000f8e02ff */
[----:B----4-:R-:W-:Y:S05]  /*6830*/  @P0 IMAD.WIDE R2, R0, 0x4, R2 ;  /* 0x0000000400020825 */ /* 0x010fea00078e0202 */
[----:B--2--5:R2:W5:Y:S02]  /*6840*/  @P0 LDG.E R24, desc[UR4][R2.64] ;  /* 0x0000000402180981 */ /* 0x024564000c1e1900 */
[----:B--2---:R-:W4:Y:S02]  /*6850*/  @!P0 LDC R24, c[0x0][0x8a0] ;  /* 0x00022800ff188b82 */ /* 0x004f240000000800 */
.L_x_110:
[----:B---3-5:R-:W-:Y:S01]  /*6860*/  FSETP.NEU.AND P0, PT, R27, RZ, PT ;  /* 0x000000ff1b00720b */ /* 0x028fe20003f0d000 */
[----:B------:R-:W-:Y:S01]  /*6870*/  IMAD.SHL.U32 R57, R48, 0x2, RZ ;  /* 0x0000000230397824 */ /* 0x000fe200078e00ff */
[----:B------:R-:W-:Y:S01]  /*6880*/  SEL R3, RZ, 0xffffffff, P3 ;  /* 0xffffffffff037807 */ /* 0x000fe20001800000 */
[----:B------:R-:W-:Y:S01]  /*6890*/  BSSY B1, `(.L_x_111) ;  /* 0x0000033000017945 */ /* 0x000fe20003800000 */
[----:B------:R-:W-:Y:S01]  /*68a0*/  @!P4 LOP3.LUT P3, RZ, R50, 0xff, RZ, 0xc0, !PT ;  /* 0x000000ff32ffc812 */ /* 0x000fe2000786c0ff */
[----:B------:R-:W-:Y:S01]  /*68b0*/  IMAD.MOV.U32 R64, RZ, RZ, 0x1 ;  /* 0x00000001ff407424 */ /* 0x000fe200078e00ff */
[----:B-1----:R-:W-:Y:S01]  /*68c0*/  @!P4 SEL R0, RZ, 0xffffffff, P0 ;  /* 0xffffffffff00c807 */ /* 0x002fe20000000000 */
[----:B------:R-:W-:Y:S01]  /*68d0*/  IMAD R25, R22, 0x40, R23 ;  /* 0x0000004016197824 */ /* 0x000fe200078e0217 */
[----:B------:R-:W-:Y:S01]  /*68e0*/  LOP3.LUT R60, R60, 0x1, RZ, 0x3c, !PT ;  /* 0x000000013c3c7812 */ /* 0x000fe200078e3cff */
[----:B------:R-:W-:Y:S01]  /*68f0*/  IMAD.MOV.U32 R26, RZ, RZ, RZ ;  /* 0x000000ffff1a7224 */ /* 0x000fe200078e00ff */
[----:B------:R-:W-:Y:S02]  /*6900*/  @P2 SEL R0, R3, R0, !P3 ;  /* 0x0000000003002207 */ /* 0x000fe40005800000 */
[----:B------:R-:W-:Y:S02]  /*6910*/  CS2R R38, SRZ ;  /* 0x0000000000267805 */ /* 0x000fe4000001ff00 */
[----:B------:R-:W-:Y:S02]  /*6920*/  LEA R54, R22, UR43, 0x3 ;  /* 0x0000002b16367c11 */ /* 0x000fe4000f8e18ff */
[----:B------:R-:W-:Y:S02]  /*6930*/  CS2R R36, SRZ ;  /* 0x0000000000247805 */ /* 0x000fe4000001ff00 */
[----:B------:R-:W-:Y:S02]  /*6940*/  @!P4 LOP3.LUT R0, R0, 0x1, RZ, 0xc0, !PT ;  /* 0x000000010000c812 */ /* 0x000fe400078ec0ff */
[----:B------:R-:W-:Y:S02]  /*6950*/  CS2R R30, SRZ ;  /* 0x00000000001e7805 */ /* 0x000fe4000001ff00 */
[----:B------:R-:W-:Y:S02]  /*6960*/  SEL R2, RZ, 0xffffffff, P0 ;  /* 0xffffffffff027807 */ /* 0x000fe40000000000 */
[----:B------:R-:W-:Y:S02]  /*6970*/  CS2R R28, SRZ ;  /* 0x00000000001c7805 */ /* 0x000fe4000001ff00 */
[----:B------:R-:W-:Y:S01]  /*6980*/  ISETP.NE.U32.OR P6, PT, R0, 0x1, P4 ;  /* 0x000000010000780c */ /* 0x000fe200027c5470 */
[----:B------:R-:W-:Y:S01]  /*6990*/  VIADD R63, R57, UR43 ;  /* 0x0000002b393f7c36 */ /* 0x000fe20008000000 */
[----:B------:R-:W-:Y:S02]  /*69a0*/  LOP3.LUT P4, R55, R50, 0xff, RZ, 0xc0, !PT ;  /* 0x000000ff32377812 */ /* 0x000fe4000788c0ff */
[----:B------:R-:W-:Y:S02]  /*69b0*/  P2R R62, PR, RZ, 0x40 ;  /* 0x00000040ff3e7803 */ /* 0x000fe40000000000 */
[----:B------:R-:W-:Y:S04]  /*69c0*/  @P1 SEL R2, R3, R2, !P4 ;  /* 0x0000000203021207 */ /* 0x000fe80006000000 */
[----:B------:R-:W-:Y:S03]  /*69d0*/  LOP3.LUT R2, R2, 0x1, RZ, 0xc0, !PT ;  /* 0x0000000102027812 */ /* 0x000fe600078ec0ff */
[----:B------:R-:W-:Y:S02]  /*69e0*/  @P6 SHF.L.U32 R0, R60, 0x1f, RZ ;  /* 0x0000001f3c006819 */ /* 0x000fe400000006ff */
[----:B------:R-:W-:Y:S02]  /*69f0*/  ISETP.NE.U32.AND P5, PT, R2, 0x1, PT ;  /* 0x000000010200780c */ /* 0x000fe40003fa5070 */
[----:B------:R1:W2:Y:S02]  /*6a00*/  @P6 SYNCS.PHASECHK.TRANS64.TRYWAIT P3, [UR43+0x70], R0 ;  /* 0x00007000ff0065a7 */ /* 0x0002a4000806112b */
[----:B------:R-:W-:Y:S02]  /*6a10*/  P2R R65, PR, RZ, 0x20 ;  /* 0x00000020ff417803 */ /* 0x000fe40000000000 */
[----:B-1----:R-:W-:Y:S04]  /*6a20*/  SHF.L.U32 R0, R59, 0x1f, RZ ;  /* 0x0000001f3b007819 */ /* 0x002fe800000006ff */
[----:B------:R1:W3:Y:S01]  /*6a30*/  SYNCS.PHASECHK.TRANS64.TRYWAIT P2, [R54+URZ+0xe0], R0 ;  /* 0x0000e000360075a7 */ /* 0x0002e200080411ff */
[----:B--2---:R-:W-:Y:S01]  /*6a40*/  @P6 SEL R64, RZ, 0x1, !P3 ;  /* 0x00000001ff406807 */ /* 0x004fe20005800000 */
[----:B-1----:R-:W-:Y:S06]  /*6a50*/  @!P6 BRA `(.L_x_112) ;  /* 0x000000000058e947 */ /* 0x002fec0003800000 */
[----:B------:R-:W-:Y:S01]  /*6a60*/  VIADD R2, R63, 0x200 ;  /* 0x000002003f027836 */ /* 0x000fe20000000000 */
[----:B------:R-:W-:Y:S01]  /*6a70*/  LOP3.LUT P6, RZ, R49, 0x40, RZ, 0xc0, !PT ;  /* 0x0000004031ff7812 */ /* 0x000fe200078cc0ff */
[----:B------:R-:W-:Y:S01]  /*6a80*/  BSSY B0, `(.L_x_113) ;  /* 0x000000e000007945 */ /* 0x000fe20003800000 */
[----:B------:R-:W-:Y:S01]  /*6a90*/  ISETP.NE.AND P1, PT, R64, RZ, PT ;  /* 0x000000ff4000720c */ /* 0x000fe20003f25270 */
[----:B------:R-:W-:Y:S01]  /*6aa0*/  @P5 VIADD R4, R63, 0x210 ;  /* 0x000002103f045836 */ /* 0x000fe20000000000 */
[----:B------:R-:W-:Y:S01]  /*6ab0*/  PLOP3.LUT P0, PT, PT, PT, PT, 0x8, 0x80 ;  /* 0x000000000080781c */ /* 0x000fe20003f0e170 */
[----:B------:R-:W-:Y:S01]  /*6ac0*/  IMAD.MOV.U32 R39, RZ, RZ, RZ ;  /* 0x000000ffff277224 */ /* 0x000fe200078e00ff */
[----:B------:R-:W-:Y:S02]  /*6ad0*/  @P5 PLOP3.LUT P0, PT, P6, PT, PT, 0x80, 0x8 ;  /* 0x000000000008581c */ /* 0x000fe4000370f070 */
[----:B------:R-:W-:Y:S02]  /*6ae0*/  CS2R R36, SRZ ;  /* 0x0000000000247805 */ /* 0x000fe4000001ff00 */
[----:B------:R-:W-:Y:S02]  /*6af0*/  CS2R R30, SRZ ;  /* 0x00000000001e7805 */ /* 0x000fe4000001ff00 */
[----:B------:R-:W-:Y:S07]  /*6b00*/  CS2R R28, SRZ ;  /* 0x00000000001c7805 */ /* 0x000fee000001ff00 */
[----:B------:R-:W-:Y:S01]  /*6b10*/  @P0 VIADD R4, R2, 0xfffffff0 ;  /* 0xfffffff002040836 */ /* 0x000fe20000000000 */
[----:B------:R-:W-:Y:S06]  /*6b20*/  @P1 BRA `(.L_x_114) ;  /* 0x00000000000c1947 */ /* 0x000fec0003800000 */
[----:B------:R-:W-:Y:S04]  /*6b30*/  SHF.L.U32 R3, R60, 0x1f, RZ ;  /* 0x0000001f3c037819 */ /* 0x000fe800000006ff */
[----:B------:R-:W1:Y:S02]  /*6b40*/  SYNCS.PHASECHK.TRANS64.TRYWAIT P0, [UR43+0x70], R3 ;  /* 0x00007003ff0075a7 */ /* 0x000e64000800112b */
[----:B-1----:R-:W-:Y:S05]  /*6b50*/  @!P0 BRA `(.L_x_115) ;  /* 0x0000003000988947 */ /* 0x002fea0003800000 */
.L_x_114:
[----:B------:R-:W-:Y:S05]  /*6b60*/  BSYNC B0 ;  /* 0x0000000000007941 */ /* 0x000fea0003800000 */
.L_x_113:
[----:B------:R-:W-:Y:S01]  /*6b70*/  ISETP.NE.AND P0, PT, R65, RZ, PT ;  /* 0x000000ff4100720c */ /* 0x000fe20003f05270 */
[----:B------:R-:W-:Y:S11]  /*6b80*/  HFMA2 R26, -RZ, RZ, 0, 5.9604644775390625e-08 ;  /* 0x00000001ff1a7431 */ /* 0x000ff600000001ff */
[----:B------:R-:W-:Y:S01]  /*6b90*/  @!UPT UIADD3 URZ, UPT, UPT, URZ, URZ, URZ ;  /* 0x000000fffffff290 */ /* 0x000fe2000fffe0ff */
[----:B------:R2:W1:Y:S04]  /*6ba0*/  @P0 LDS.128 R36, [R4] ;  /* 0x0000000004240984 */ /* 0x0004680000000c00 */
[----:B------:R2:W1:Y:S02]  /*6bb0*/  @P0 LDS.128 R28, [R57+UR43+0x200] ;  /* 0x0002002b391c0984 */ /* 0x0004640008000c00 */
.L_x_112:
[----:B------:R-:W-:Y:S05]  /*6bc0*/  BSYNC B1 ;  /* 0x0000000000017941 */ /* 0x000fea0003800000 */
.L_x_111:
[----:B-1----:R-:W-:Y:S04]  /*6bd0*/  SHF.R.U32.HI R2, RZ, 0x15, R25 ;  /* 0x00000015ff027819 */ /* 0x002fe80000011619 */
[----:B------:R-:W-:Y:S01]  /*6be0*/  LOP3.LUT P0, RZ, R2, 0x3, R51, 0x48, !PT ;  /* 0x0000000302ff7812 */ /* 0x000fe20007804833 */
[----:B------:R-:W-:Y:S01]  /*6bf0*/  @!UPT UIADD3 URZ, UPT, UPT, URZ, URZ, URZ ;  /* 0x000000fffffff290 */ /* 0x000fe2000fffe0ff */
[----:B---3--:R-:W-:Y:S11]  /*6c00*/  @P2 BRA `(.L_x_116) ;  /* 0x0000000000082947 */ /* 0x008ff60003800000 */
[----:B------:R-:W1:Y:S02]  /*6c10*/  SYNCS.PHASECHK.TRANS64.TRYWAIT P1, [R54+URZ+0xe0], R0 ;  /* 0x0000e000360075a7 */ /* 0x000e6400080211ff */
[----:B-1----:R-:W-:Y:S05]  /*6c20*/  @!P1 BRA `(.L_x_117) ;  /* 0x00000030007c9947 */ /* 0x002fea0003800000 */
.L_x_116:
[----:B------:R-:W-:Y:S05]  /*6c30*/  @!P0 BRA `(.L_x_118) ;  /* 0x0000000000408947 */ /* 0x000fea0003800000 */
[----:B------:R-:W3:Y:S01]  /*6c40*/  LDCU.64 UR8, c[0x4][0x70] ;  /* 0x01000e00ff0877ac */ /* 0x000ee20008000a00 */
[----:B------:R-:W-:Y:S01]  /*6c50*/  MOV R3, 0x0 ;  /* 0x0000000000037802 */ /* 0x000fe20000000f00 */
[----:B------:R-:W-:Y:S02]  /*6c60*/  HFMA2 R12, -RZ, RZ, 0, 5.9604644775390625e-08 ;  /* 0x00000001ff0c7431 */ /* 0x000fe400000001ff */
[----:B------:R-:W-:Y:S02]  /*6c70*/  IMAD.MOV.U32 R8, RZ, RZ, 0x192 ;  /* 0x00000192ff087424 */ /* 0x000fe400078e00ff */
[----:B------:R-:W-:Y:S01]  /*6c80*/  IMAD.MOV.U32 R13, RZ, RZ, RZ ;  /* 0x000000ffff0d7224 */ /* 0x000fe200078e00ff */
[----:B------:R-:W5:Y:S01]  /*6c90*/  LDCU.64 UR6, c[0x4][0x78] ;  /* 0x01000f00ff0677ac */ /* 0x000f620008000a00 */
[----:B------:R-:W1:Y:S01]  /*6ca0*/  LDC.64 R2, c[0x4][R3] ;  /* 0x0100000003027b82 */ /* 0x000e620000000a00 */
[----:B------:R-:W4:Y:S01]  /*6cb0*/  LDCU.64 UR4, c[0x4][0x10] ;  /* 0x01000200ff0477ac */ /* 0x000f220008000a00 */
[----:B---3--:R-:W-:Y:S01]  /*6cc0*/  MOV R5, UR9 ;  /* 0x0000000900057c02 */ /* 0x008fe20008000f00 */
[----:B--2---:R-:W-:Y:S01]  /*6cd0*/  IMAD.U32 R4, RZ, RZ, UR8 ;  /* 0x00000008ff047e24 */ /* 0x004fe2000f8e00ff */
[----:B-----5:R-:W-:Y:S01]  /*6ce0*/  MOV R7, UR7 ;  /* 0x0000000700077c02 */ /* 0x020fe20008000f00 */
[----:B------:R-:W-:Y:S01]  /*6cf0*/  IMAD.U32 R6, RZ, RZ, UR6 ;  /* 0x00000006ff067e24 */ /* 0x000fe2000f8e00ff */
[----:B----4-:R-:W-:Y:S01]  /*6d00*/  MOV R11, UR5 ;  /* 0x00000005000b7c02 */ /* 0x010fe20008000f00 */
[----:B------:R-:W-:Y:S02]  /*6d10*/  IMAD.U32 R10, RZ, RZ, UR4 ;  /* 0x00000004ff0a7e24 */ /* 0x000fe4000f8e00ff */
[----:B------:R-:W-:Y:S07]  /*6d20*/  LEPC R20, `(.L_x_118) ;  /* 0x000000001014794e */ /* 0x000fee0000000000 */
[----:B-1----:R-:W-:Y:S05]  /*6d30*/  CALL.ABS.NOINC R2 ;  /* 0x0000000002007343 */ /* 0x002fea0003c00000 */
.L_x_118:
[----:B------:R-:W-:Y:S05]  /*6d40*/  WARPSYNC.ALL ;  /* 0x0000000000007948 */ /* 0x000fea0003800000 */
[----:B------:R-:W-:Y:S01]  /*6d50*/  R2UR UR4, R25 ;  /* 0x00000000190472ca */ /* 0x000fe200000e0000 */
[--C-:B------:R-:W-:Y:S01]  /*6d60*/  HADD2.F32 R3, -RZ, R28.reuse.H0_H0 ;  /* 0x2000001cff037230 */ /* 0x100fe20000004100 */
[----:B------:R-:W-:Y:S01]  /*6d70*/  MOV R66, 0x10 ;  /* 0x0000001000427802 */ /* 0x000fe20000000f00 */
[--C-:B------:R-:W-:Y:S01]  /*6d80*/  HADD2.F32 R20, -RZ, R29.reuse.H0_H0 ;  /* 0x2000001dff147230 */ /* 0x100fe20000004100 */
[----:B------:R-:W-:Y:S01]  /*6d90*/  LOP3.LUT P6, RZ, R49, 0x40, RZ, 0xc0, !PT ;  /* 0x0000004031ff7812 */ /* 0x000fe200078cc0ff */
[----:B------:R-:W-:Y:S01]  /*6da0*/  HADD2.F32 R21, -RZ, R29.H1_H1 ;  /* 0x3000001dff157230 */ /* 0x000fe20000004100 */
[----:B------:R-:W-:Y:S01]  /*6db0*/  ISETP.NE.AND P0, PT, R61, RZ, PT ;  /* 0x000000ff3d00720c */ /* 0x000fe20003f05270 */
[----:B------:R-:W-:Y:S01]  /*6dc0*/  BSSY.RECONVERGENT B0, `(.L_x_119) ;  /* 0x0000052000007945 */ /* 0x000fe20003800200 */
[----:B------:R-:W-:Y:S04]  /*6dd0*/  SEL R66, R66, 0xfffffff0, !P6 ;  /* 0xfffffff042427807 */ /* 0x000fe80007000000 */
[----:B------:R-:W-:Y:S01]  /*6de0*/  IADD3 R63, PT, PT, R63, R66, RZ ;  /* 0x000000423f3f7210 */ /* 0x000fe20007ffe0ff */
[----:B--2---:R-:W1:Y:S02]  /*6df0*/  LDTM.x16 R4, tmem[UR4] ;  /* 0x00000004000479ee */ /* 0x004e640008240000 */
[C---:B-1--4-:R-:W-:Y:S01]  /*6e00*/  FMUL R0, R24.reuse, R4 ;  /* 0x0000000418007220 */ /* 0x052fe20000400000 */
[----:B------:R-:W-:Y:S02]  /*6e10*/  HADD2.F32 R4, -RZ, R28.H1_H1 ;  /* 0x3000001cff047230 */ /* 0x000fe40000004100 */
[C---:B------:R-:W-:Y:S01]  /*6e20*/  FMUL R2, R24.reuse, R5 ;  /* 0x0000000518027220 */ /* 0x040fe20000400000 */
[C---:B------:R-:W-:Y:S01]  /*6e30*/  FMUL R7, R24.reuse, R7 ;  /* 0x0000000718077220 */ /* 0x040fe20000400000 */
[C---:B------:R-:W-:Y:S01]  /*6e40*/  FFMA R0, R27.reuse, R3, R0 ;  /* 0x000000031b007223 */ /* 0x040fe20000000000 */
[C---:B------:R-:W-:Y:S01]  /*6e50*/  FMUL R3, R24.reuse, R6 ;  /* 0x0000000618037220 */ /* 0x040fe20000400000 */
[C---:B------:R-:W-:Y:S01]  /*6e60*/  FFMA R2, R27.reuse, R4, R2 ;  /* 0x000000041b027223 */ /* 0x040fe20000000002 */
[C---:B------:R-:W-:Y:S01]  /*6e70*/  FMUL R4, R24.reuse, R8 ;  /* 0x0000000818047220 */ /* 0x040fe20000400000 */
[C---:B------:R-:W-:Y:S01]  /*6e80*/  FMUL R8, R24.reuse, R12 ;  /* 0x0000000c18087220 */ /* 0x040fe20000400000 */
[----:B------:R-:W-:Y:S01]  /*6e90*/  FMUL R12, R24, R16 ;  /* 0x00000010180c7220 */ /* 0x000fe20000400000 */
[--C-:B------:R-:W-:Y:S01]  /*6ea0*/  HADD2.F32 R16, -RZ, R30.reuse.H0_H0 ;  /* 0x2000001eff107230 */ /* 0x100fe20000004100 */
[----:B------:R-:W-:Y:S01]  /*6eb0*/  F2FP.F16.F32.PACK_AB R32, R2, R0 ;  /* 0x000000000220723e */ /* 0x000fe200000000ff */
[----:B------:R-:W-:Y:S02]  /*6ec0*/  HADD2.F32 R0, -RZ, R30.H1_H1 ;  /* 0x3000001eff007230 */ /* 0x000fe40000004100 */
[C---:B------:R-:W-:Y:S01]  /*6ed0*/  FMUL R5, R24.reuse, R9 ;  /* 0x0000000918057220 */ /* 0x040fe20000400000 */
[C---:B------:R-:W-:Y:S01]  /*6ee0*/  FFMA R3, R27.reuse, R20, R3 ;  /* 0x000000141b037223 */ /* 0x040fe20000000003 */
[C---:B------:R-:W-:Y:S01]  /*6ef0*/  FFMA R7, R27.reuse, R21, R7 ;  /* 0x000000151b077223 */ /* 0x040fe20000000007 */
[--C-:B------:R-:W-:Y:S02]  /*6f00*/  HADD2.F32 R2, -RZ, R31.reuse.H0_H0 ;  /* 0x2000001fff027230 */ /* 0x100fe40000004100 */
[C---:B------:R-:W-:Y:S01]  /*6f10*/  FFMA R4, R27.reuse, R16, R4 ;  /* 0x000000101b047223 */ /* 0x040fe20000000004 */
[C---:B------:R-:W-:Y:S01]  /*6f20*/  FMUL R6, R24.reuse, R10 ;  /* 0x0000000a18067220 */ /* 0x040fe20000400000 */
[C---:B------:R-:W-:Y:S01]  /*6f30*/  FFMA R5, R27.reuse, R0, R5 ;  /* 0x000000001b057223 */ /* 0x040fe20000000005 */
[----:B------:R-:W-:Y:S02]  /*6f40*/  HADD2.F32 R16, -RZ, R31.H1_H1 ;  /* 0x3000001fff107230 */ /* 0x000fe40000004100 */
[C---:B------:R-:W-:Y:S01]  /*6f50*/  FMUL R11, R24.reuse, R11 ;  /* 0x0000000b180b7220 */ /* 0x040fe20000400000 */
[--C-:B------:R-:W-:Y:S02]  /*6f60*/  HADD2.F32 R0, -RZ, R36.reuse.H0_H0 ;  /* 0x20000024ff007230 */ /* 0x100fe40000004100 */
[----:B------:R-:W-:Y:S01]  /*6f70*/  FFMA R6, R27, R2, R6 ;  /* 0x000000021b067223 */ /* 0x000fe20000000006 */
[----:B------:R-:W-:Y:S01]  /*6f80*/  F2FP.F16.F32.PACK_AB R33, R7, R3 ;  /* 0x000000030721723e */ /* 0x000fe200000000ff */
[----:B------:R-:W-:Y:S02]  /*6f90*/  HADD2.F32 R2, -RZ, R36.H1_H1 ;  /* 0x30000024ff027230 */ /* 0x000fe40000004100 */
[C---:B------:R-:W-:Y:S01]  /*6fa0*/  FFMA R11, R27.reuse, R16, R11 ;  /* 0x000000101b0b7223 */ /* 0x040fe2000000000b */
[C---:B------:R-:W-:Y:S01]  /*6fb0*/  FMUL R9, R24.reuse, R13 ;  /* 0x0000000d18097220 */ /* 0x040fe20000400000 */
[--C-:B------:R-:W-:Y:S02]  /*6fc0*/  HADD2.F32 R3, -RZ, R37.reuse.H0_H0 ;  /* 0x20000025ff037230 */ /* 0x100fe40000004100 */
[C---:B------:R-:W-:Y:S01]  /*6fd0*/  FFMA R8, R27.reuse, R0, R8 ;  /* 0x000000001b087223 */ /* 0x040fe20000000008 */
[C---:B------:R-:W-:Y:S01]  /*6fe0*/  FMUL R10, R24.reuse, R14 ;  /* 0x0000000e180a7220 */ /* 0x040fe20000400000 */
[----:B------:R-:W-:Y:S02]  /*6ff0*/  HADD2.F32 R0, -RZ, R37.H1_H1 ;  /* 0x30000025ff007230 */ /* 0x000fe40000004100 */
[C---:B------:R-:W-:Y:S01]  /*7000*/  FMUL R15, R24.reuse, R15 ;  /* 0x0000000f180f7220 */ /* 0x040fe20000400000 */
[C---:B------:R-:W-:Y:S01]  /*7010*/  FFMA R9, R27.reuse, R2, R9 ;  /* 0x000000021b097223 */ /* 0x040fe20000000009 */
[----:B------:R-:W-:Y:S01]  /*7020*/  FFMA R10, R27, R3, R10 ;  /* 0x000000031b0a7223 */ /* 0x000fe2000000000a */
[--C-:B------:R-:W-:Y:S01]  /*7030*/  HADD2.F32 R2, -RZ, R38.reuse.H0_H0 ;  /* 0x20000026ff027230 */ /* 0x100fe20000004100 */
[----:B------:R-:W-:Y:S01]  /*7040*/  F2FP.F16.F32.PACK_AB R34, R5, R4 ;  /* 0x000000040522723e */ /* 0x000fe200000000ff */
[----:B------:R-:W-:Y:S02]  /*7050*/  HADD2.F32 R3, -RZ, R38.H1_H1 ;  /* 0x30000026ff037230 */ /* 0x000fe40000004100 */
[----:B------:R-:W-:Y:S01]  /*7060*/  FFMA R15, R27, R0, R15 ;  /* 0x000000001b0f7223 */ /* 0x000fe2000000000f */
[C---:B------:R-:W-:Y:S01]  /*7070*/  FMUL R13, R24.reuse, R17 ;  /* 0x00000011180d7220 */ /* 0x040fe20000400000 */
[--C-:B------:R-:W-:Y:S02]  /*7080*/  HADD2.F32 R4, -RZ, R39.reuse.H0_H0 ;  /* 0x20000027ff047230 */ /* 0x100fe40000004100 */
[C---:B------:R-:W-:Y:S01]  /*7090*/  FMUL R14, R24.reuse, R18 ;  /* 0x00000012180e7220 */ /* 0x040fe20000400000 */
[----:B------:R-:W-:Y:S02]  /*70a0*/  HADD2.F32 R0, -RZ, R39.H1_H1 ;  /* 0x30000027ff007230 */ /* 0x000fe40000004100 */
[----:B------:R-:W-:Y:S01]  /*70b0*/  FMUL R19, R24, R19 ;  /* 0x0000001318137220 */ /* 0x000fe20000400000 */
[----:B------:R-:W-:Y:S01]  /*70c0*/  F2FP.F16.F32.PACK_AB R35, R11, R6 ;  /* 0x000000060b23723e */ /* 0x000fe200000000ff */
[C---:B------:R-:W-:Y:S01]  /*70d0*/  FFMA R12, R27.reuse, R2, R12 ;  /* 0x000000021b0c7223 */ /* 0x040fe2000000000c */
[C---:B------:R-:W-:Y:S01]  /*70e0*/  FFMA R13, R27.reuse, R3, R13 ;  /* 0x000000031b0d7223 */ /* 0x040fe2000000000d */
[C---:B------:R-:W-:Y:S01]  /*70f0*/  FFMA R14, R27.reuse, R4, R14 ;  /* 0x000000041b0e7223 */ /* 0x040fe2000000000e */
[----:B------:R-:W-:Y:S01]  /*7100*/  FFMA R19, R27, R0, R19 ;  /* 0x000000001b137223 */ /* 0x000fe20000000013 */
[----:B------:R1:W-:Y:S01]  /*7110*/  STS.128 [R57+UR43+0x200], R32 ;  /* 0x0002002039007988 */ /* 0x0003e20008000c2b */
[----:B------:R-:W-:Y:S02]  /*7120*/  F2FP.F16.F32.PACK_AB R8, R9, R8 ;  /* 0x000000080908723e */ /* 0x000fe400000000ff */
[----:B------:R-:W-:Y:S02]  /*7130*/  F2FP.F16.F32.PACK_AB R9, R15, R10 ;  /* 0x0000000a0f09723e */ /* 0x000fe400000000ff */
[----:B------:R-:W-:Y:S02]  /*7140*/  F2FP.F16.F32.PACK_AB R10, R13, R12 ;  /* 0x0000000c0d0a723e */ /* 0x000fe400000000ff */
[----:B------:R-:W-:Y:S05]  /*7150*/  F2FP.F16.F32.PACK_AB R11, R19, R14 ;  /* 0x0000000e130b723e */ /* 0x000fea00000000ff */
[----:B------:R1:W-:Y:S01]  /*7160*/  STS.128 [R63+0x200], R8 ;  /* 0x000200083f007388 */ /* 0x0003e20000000c00 */
[----:B------:R-:W-:Y:S01]  /*7170*/  @!PT LDS RZ, [RZ] ;  /* 0x00000000fffff984 */ /* 0x000fe20000000800 */
[----:B------:R-:W-:Y:S01]  /*7180*/  @!PT LDS RZ, [RZ] ;  /* 0x00000000fffff984 */ /* 0x000fe20000000800 */
[----:B------:R-:W-:Y:S01]  /*7190*/  @!PT LDS RZ, [RZ] ;  /* 0x00000000fffff984 */ /* 0x000fe20000000800 */
[----:B------:R-:W-:Y:S01]  /*71a0*/  @!PT LDS RZ, [RZ] ;  /* 0x00000000fffff984 */ /* 0x000fe20000000800 */
[----:B------:R2:W-:Y:S07]  /*71b0*/  MEMBAR.ALL.CTA ;  /* 0x0000000000007992 */ /* 0x0005ee0000008000 */
[----:B--2---:R-:W2:Y:S02]  /*71c0*/  FENCE.VIEW.ASYNC.S ;  /* 0x00000000000073c6 */ /* 0x004ea40000000000 */
[----:B--2---:R-:W-:Y:S06]  /*71d0*/  BAR.SYNC.DEFER_BLOCKING 0x1, 0x80 ;  /* 0x0042000000007b1d */ /* 0x004fec0000010000 */
[----:B------:R-:W-:Y:S05]  /*71e0*/  @P0 BRA `(.L_x_120) ;  /* 0x00000000003c0947 */ /* 0x000fea0003800000 */
[----:B------:R-:W2:Y:S01]  /*71f0*/  LDCU.64 UR6, c[0x0][0x348] ;  /* 0x00006900ff0677ac */ /* 0x000ea20008000a00 */
[----:B------:R-:W-:Y:S01]  /*7200*/  UIADD3 UR4, UPT, UPT, UR43, 0x200, URZ ;  /* 0x000002002b047890 */ /* 0x000fe2000fffe0ff */
[----:B------:R-:W-:Y:S01]  /*7210*/  UMOV UR51, UR36 ;  /* 0x0000002400337c82 */ /* 0x000fe20008000000 */
[----:B------:R-:W-:Y:S02]  /*7220*/  UIADD3 UR9, UPT, UPT, UR49, 0x40, URZ ;  /* 0x0000004031097890 */ /* 0x000fe4000fffe0ff */
[----:B------:R-:W-:Y:S02]  /*7230*/  UIADD3 UR8, UPT, UPT, UR43, 0xa00, URZ ;  /* 0x00000a002b087890 */ /* 0x000fe4000fffe0ff */
[----:B------:R-:W-:Y:S01]  /*7240*/  MOV R53, UR4 ;  /* 0x0000000400357c02 */ /* 0x000fe20008000f00 */
[----:B------:R-:W-:Y:S01]  /*7250*/  UMOV UR10, UR50 ;  /* 0x00000032000a7c82 */ /* 0x000fe20008000000 */
[----:B------:R-:W-:Y:S02]  /*7260*/  UMOV UR11, UR36 ;  /* 0x00000024000b7c82 */ /* 0x000fe40008000000 */
[----:B------:R-:W-:Y:S01]  /*7270*/  R2UR UR48, R53 ;  /* 0x00000000353072ca */ /* 0x000fe200000e0000 */
[----:B--2---:R-:W-:Y:S04]  /*7280*/  UIADD3 UR4, UP0, UPT, UR6, 0x680, URZ ;  /* 0x0000068006047890 */ /* 0x004fe8000ff1e0ff */
[----:B------:R-:W-:Y:S09]  /*7290*/  UIADD3.X UR5, UPT, UPT, URZ, UR7, URZ, UP0, !UPT ;  /* 0x00000007ff057290 */ /* 0x000ff200087fe4ff */
[----:B------:R2:W-:Y:S01]  /*72a0*/  UTMASTG.3D [UR48], [UR4] ;  /* 0x00000030040073b5 */ /* 0x0005e20008010000 */
[----:B------:R2:W-:Y:S01]  /*72b0*/  UTMASTG.3D [UR8], [UR4] ;  /* 0x00000008040073b5 */ /* 0x0005e20008010000 */
[----:B------:R0:W-:Y:S01]  /*72c0*/  UTMACMDFLUSH ;  /* 0x00000000000079b7 */ /* 0x0001e20000000000 */
[----:B--2---:R-:W-:Y:S04]  /*72d0*/  DEPBAR.LE SB0, 0x1 ;  /* 0x000080400000791a */ /* 0x004fe80000000000 */
.L_x_120:
[----:B------:R-:W-:Y:S05]  /*72e0*/  BSYNC.RECONVERGENT B0 ;  /* 0x0000000000007941 */ /* 0x000fea0003800200 */
.L_x_119:
[----:B------:R-:W-:Y:S01]  /*72f0*/  BAR.SYNC.DEFER_BLOCKING 0x1, 0x80 ;  /* 0x0042000000007b1d */ /* 0x000fe20000010000 */
[----:B------:R-:W-:Y:S01]  /*7300*/  ISETP.NE.AND P1, PT, R62, RZ, PT ;  /* 0x000000ff3e00720c */ /* 0x000fe20003f25270 */
[----:B------:R-:W-:Y:S01]  /*7310*/  UISETP.NE.AND UP0, UPT, UR52, URZ, UPT ;  /* 0x000000ff3400728c */ /* 0x000fe2000bf05270 */
[----:B------:R-:W-:Y:S11]  /*7320*/  LEA R2, R26, UR43, 0x3 ;  /* 0x0000002b1a027c11 */ /* 0x000ff6000f8e18ff */
[----:B------:R-:W-:Y:S01]  /*7330*/  @P1 SHF.L.U32 R3, R60, 0x1f, RZ ;  /* 0x0000001f3c031819 */ /* 0x000fe200000006ff */
[----:B------:R-:W-:Y:S06]  /*7340*/  BRA.U !UP0, `(.L_x_121) ;  /* 0x0000000108247547 */ /* 0x000fec000b800000 */
[----:B------:R-:W-:Y:S01]  /*7350*/  IMAD.U32 R4, RZ, RZ, UR46 ;  /* 0x0000002eff047e24 */ /* 0x000fe2000f8e00ff */
[----:B------:R-:W-:Y:S01]  /*7360*/  MOV R0, UR47 ;  /* 0x0000002f00007c02 */ /* 0x000fe20008000f00 */
[----:B------:R-:W-:Y:S03]  /*7370*/  UIADD3 UR4, UPT, UPT, UR46, 0x1, URZ ;  /* 0x000000012e047890 */ /* 0x000fe6000fffe0ff */
[----:B------:R-:W-:Y:S01]  /*7380*/  @P1 LEA R4, R4, UR43, 0x3 ;  /* 0x0000002b04041c11 */ /* 0x000fe2000f8e18ff */
[----:B------:R-:W-:Y:S04]  /*7390*/  UISETP.NE.AND UP0, UPT, UR4, 0x4, UPT ;  /* 0x000000040400788c */ /* 0x000fe8000bf05270 */
[----:B------:R-:W-:Y:S01]  /*73a0*/  @P1 VIADD R4, R4, 0x90 ;  /* 0x0000009004041836 */ /* 0x000fe20000000000 */
[----:B------:R-:W-:Y:S04]  /*73b0*/  USEL UR46, UR4, URZ, UP0 ;  /* 0x000000ff042e7287 */ /* 0x000fe80008000000 */
[----:B------:R-:W-:Y:S04]  /*73c0*/  @P1 PRMT R0, R0, 0x654, R4 ;  /* 0x0000065400001816 */ /* 0x000fe80000000004 */
[----:B------:R2:W-:Y:S04]  /*73d0*/  @P1 SYNCS.ARRIVE.TRANS64.RED.A1T0 RZ, [R0+URZ], RZ ;  /* 0x000000ff00ff19a7 */ /* 0x0005e800081004ff */
.L_x_121:
[----:B------:R-:W3:Y:S01]  /*73e0*/  @P1 SYNCS.PHASECHK.TRANS64.TRYWAIT P0, [R2+URZ+0x70], R3 ;  /* 0x00007003020015a7 */ /* 0x000ee200080011ff */
[----:B------:R-:W-:Y:S01]  /*73f0*/  BSSY B1, `(.L_x_122) ;  /* 0x0000012000017945 */ /* 0x000fe20003800000 */
[----:B---3--:R-:W-:Y:S03]  /*7400*/  @P1 SEL R64, RZ, 0x1, !P0 ;  /* 0x00000001ff401807 */ /* 0x008fe60004000000 */
[----:B------:R-:W-:Y:S05]  /*7410*/  @!P1 BRA `(.L_x_123) ;  /* 0x00000000003c9947 */ /* 0x000fea0003800000 */
[----:B------:R-:W-:Y:S01]  /*7420*/  ISETP.NE.AND P1, PT, R65, RZ, PT ;  /* 0x000000ff4100720c */ /* 0x000fe20003f25270 */
[----:B------:R-:W-:Y:S01]  /*7430*/  BSSY B0, `(.L_x_124) ;  /* 0x0000009000007945 */ /* 0x000fe20003800000 */
[----:B------:R-:W-:Y:S11]  /*7440*/  ISETP.NE.AND P0, PT, R64, RZ, PT ;  /* 0x000000ff4000720c */ /* 0x000ff60003f05270 */
[----:B------:R-:W-:Y:S05]  /*7450*/  @P1 IMAD R4, R26, 0x1000, R57 ;  /* 0x000010001a041824 */ /* 0x000fea00078e0239 */
[----:B------:R-:W-:Y:S05]  /*7460*/  @P1 IADD3 R3, PT, PT, R4, UR43, RZ ;  /* 0x0000002b04031c10 */ /* 0x000fea000fffe0ff */
[----:B------:R-:W-:Y:S01]  /*7470*/  @P1 IMAD.IADD R3, R66, 0x1, R3 ;  /* 0x0000000142031824 */ /* 0x000fe200078e0203 */
[----:B------:R-:W-:Y:S06]  /*7480*/  @P0 BRA `(.L_x_125) ;  /* 0x00000000000c0947 */ /* 0x000fec0003800000 */
[----:B--2---:R-:W-:Y:S04]  /*7490*/  SHF.L.U32 R0, R60, 0x1f, RZ ;  /* 0x0000001f3c007819 */ /* 0x004fe800000006ff */
[----:B------:R-:W2:Y:S02]  /*74a0*/  SYNCS.PHASECHK.TRANS64.TRYWAIT P0, [R2+URZ+0x70], R0 ;  /* 0x00007000020075a7 */ /* 0x000ea400080011ff */
[----:B--2---:R-:W-:Y:S05]  /*74b0*/  @!P0 BRA `(.L_x_126) ;  /* 0x00000028006c8947 */ /* 0x004fea0003800000 */
.L_x_125:
[----:B------:R-:W-:Y:S05]  /*74c0*/  BSYNC B0 ;  /* 0x0000000000007941 */ /* 0x000fea0003800000 */
.L_x_124:
[----:B------:R-:W-:Y:S02]  /*74d0*/  ISETP.NE.AND P0, PT, R65, RZ, PT ;  /* 0x000000ff4100720c */ /* 0x000fe40003f05270 */
[----:B------:R-:W-:Y:S11]  /*74e0*/  IADD3 R26, PT, PT, R26, 0x1, RZ ;  /* 0x000000011a1a7810 */ /* 0x000ff60007ffe0ff */
[----:B------:R3:W4:Y:S04]  /*74f0*/  @P0 LDS.128 R28, [R4+UR43+0x200] ;  /* 0x0002002b041c0984 */ /* 0x0007280008000c00 */
[----:B------:R3:W1:Y:S02]  /*7500*/  @P0 LDS.128 R36, [R3+0x200] ;  /* 0x0002000003240984 */ /* 0x0006640000000c00 */
.L_x_123:
[----:B------:R-:W-:Y:S05]  /*7510*/  BSYNC B1 ;  /* 0x0000000000017941 */ /* 0x000fea0003800000 */
.L_x_122:
[----:B--2---:R-:W-:Y:S05]  /*7520*/  VIADD R0, R25, 0x10 ;  /* 0x0000001019007836 */ /* 0x004fea0000000000 */
[----:B------:R-:W-:Y:S04]  /*7530*/  SHF.R.U32.HI R0, RZ, 0x15, R0 ;  /* 0x00000015ff007819 */ /* 0x000fe80000011600 */
[----:B------:R-:W-:Y:S11]  /*7540*/  LOP3.LUT P0, RZ, R0, 0x3, R51, 0x48, !PT ;  /* 0x0000000300ff7812 */ /* 0x000ff60007804833 */
[----:B------:R-:W-:Y:S02]  /*7550*/  @!UPT UIADD3 URZ, UPT, UPT, URZ, URZ, URZ ;  /* 0x000000fffffff290 */ /* 0x000fe4000fffe0ff */
[----:B------:R-:W-:Y:S05]  /*7560*/  @!P0 BRA `(.L_x_127) ;  /* 0x0000000000408947 */ /* 0x000fea0003800000 */
[----:B------:R-:W2:Y:S01]  /*7570*/  LDCU.64 UR8, c[0x4][0x70] ;  /* 0x01000e00ff0877ac */ /* 0x000ea20008000a00 */
[----:B---3--:R-:W-:Y:S01]  /*7580*/  MOV R3, 0x0 ;  /* 0x0000000000037802 */ /* 0x008fe20000000f00 */
[----:B------:R-:W-:Y:S02]  /*7590*/  HFMA2 R12, -RZ, RZ, 0, 5.9604644775390625e-08 ;  /* 0x00000001ff0c7431 */ /* 0x000fe400000001ff */
[----:B-1----:R-:W-:Y:S02]  /*75a0*/  IMAD.MOV.U32 R8, RZ, RZ, 0x192 ;  /* 0x00000192ff087424 */ /* 0x002fe400078e00ff */
[----:B------:R-:W-:Y:S01]  /*75b0*/  IMAD.MOV.U32 R13, RZ, RZ, RZ ;  /* 0x000000ffff0d7224 */ /* 0x000fe200078e00ff */
[----:B------:R-:W1:Y:S01]  /*75c0*/  LDCU.64 UR6, c[0x4][0x78] ;  /* 0x01000f00ff0677ac */ /* 0x000e620008000a00 */
[----:B------:R-:W3:Y:S01]  /*75d0*/  LDC.64 R2, c[0x4][R3] ;  /* 0x0100000003027b82 */ /* 0x000ee20000000a00 */
[----:B------:R-:W5:Y:S01]  /*75e0*/  LDCU.64 UR4, c[0x4][0x10] ;  /* 0x01000200ff0477ac */ /* 0x000f620008000a00 */
[----:B--2---:R-:W-:Y:S01]  /*75f0*/  MOV R5, UR9 ;  /* 0x0000000900057c02 */ /* 0x004fe20008000f00 */
[----:B------:R-:W-:Y:S01]  /*7600*/  IMAD.U32 R4, RZ, RZ, UR8 ;  /* 0x00000008ff047e24 */ /* 0x000fe2000f8e00ff */
[----:B-1----:R-:W-:Y:S01]  /*7610*/  MOV R7, UR7 ;  /* 0x0000000700077c02 */ /* 0x002fe20008000f00 */
[----:B------:R-:W-:Y:S01]  /*7620*/  IMAD.U32 R6, RZ, RZ, UR6 ;  /* 0x00000006ff067e24 */ /* 0x000fe2000f8e00ff */
[----:B-----5:R-:W-:Y:S01]  /*7630*/  MOV R11, UR5 ;  /* 0x00000005000b7c02 */ /* 0x020fe20008000f00 */
[----:B------:R-:W-:Y:S02]  /*7640*/  IMAD.U32 R10, RZ, RZ, UR4 ;  /* 0x00000004ff0a7e24 */ /* 0x000fe4000f8e00ff */
[----:B------:R-:W-:Y:S07]  /*7650*/  LEPC R20, `(.L_x_127) ;  /* 0x000000001014794e */ /* 0x000fee0000000000 */
[----:B---34-:R-:W-:Y:S05]  /*7660*/  CALL.ABS.NOINC R2 ;  /* 0x0000000002007343 */ /* 0x018fea0003c00000 */
.L_x_127:
[----:B------:R-:W-:Y:S01]  /*7670*/  ISETP.NE.AND P6, PT, R62, RZ, PT ;  /* 0x000000ff3e00720c */ /* 0x000fe20003fc5270 */
[----:B------:R-:W-:Y:S05]  /*7680*/  WARPSYNC.ALL ;  /* 0x0000000000007948 */ /* 0x000fea0003800000 */
[----:B------:R-:W-:Y:S01]  /*7690*/  R2UR UR4, R25 ;  /* 0x00000000190472ca */ /* 0x000fe200000e0000 */
[----:B---34-:R-:W-:Y:S01]  /*76a0*/  HADD2.F32 R3, -RZ, R28.H0_H0 ;  /* 0x2000001cff037230 */ /* 0x018fe20000004100 */
[----:B------:R-:W-:Y:S01]  /*76b0*/  ISETP.NE.AND P0, PT, R61, RZ, PT ;  /* 0x000000ff3d00720c */ /* 0x000fe20003f05270 */
[----:B------:R-:W-:Y:S01]  /*76c0*/  HADD2.F32 R20, -RZ, R30.H0_H0 ;  /* 0x2000001eff147230 */ /* 0x000fe20000004100 */
[----:B------:R-:W-:Y:S09]  /*76d0*/  BSSY.RECONVERGENT B0, `(.L_x_128) ;  /* 0x0000058000007945 */ /* 0x000ff20003800200 */
[----:B-1----:R-:W1:Y:S02]  /*76e0*/  LDTM.x16 R4, tmem[UR4+0x10] ;  /* 0x00001004000479ee */ /* 0x002e640008240000 */
[C---:B-1----:R-:W-:Y:S01]  /*76f0*/  FMUL R0, R24.reuse, R4 ;  /* 0x0000000418007220 */ /* 0x042fe20000400000 */
[----:B------:R-:W-:Y:S02]  /*7700*/  HADD2.F32 R4, -RZ, R28.H1_H1 ;  /* 0x3000001cff047230 */ /* 0x000fe40000004100 */
[C---:B------:R-:W-:Y:S01]  /*7710*/  FMUL R2, R24.reuse, R5 ;  /* 0x0000000518027220 */ /* 0x040fe20000400000 */
[--C-:B------:R-:W-:Y:S02]  /*7720*/  HADD2.F32 R5, -RZ, R29.reuse.H0_H0 ;  /* 0x2000001dff057230 */ /* 0x100fe40000004100 */
[C---:B------:R-:W-:Y:S01]  /*7730*/  FFMA R0, R27.reuse, R3, R0 ;  /* 0x000000031b007223 */ /* 0x040fe20000000000 */
[C---:B------:R-:W-:Y:S01]  /*7740*/  FMUL R3, R24.reuse, R6 ;  /* 0x0000000618037220 */ /* 0x040fe20000400000 */
[----:B------:R-:W-:Y:S02]  /*7750*/  HADD2.F32 R6, -RZ, R29.H1_H1 ;  /* 0x3000001dff067230 */ /* 0x000fe40000004100 */
[C---:B------:R-:W-:Y:S01]  /*7760*/  FFMA R2, R27.reuse, R4, R2 ;  /* 0x000000041b027223 */ /* 0x040fe20000000002 */
[C---:B------:R-:W-:Y:S01]  /*7770*/  FMUL R7, R24.reuse, R7 ;  /* 0x0000000718077220 */ /* 0x040fe20000400000 */
[C---:B------:R-:W-:Y:S01]  /*7780*/  FFMA R3, R27.reuse, R5, R3 ;  /* 0x000000051b037223 */ /* 0x040fe20000000003 */
[C---:B------:R-:W-:Y:S01]  /*7790*/  FMUL R4, R24.reuse, R8 ;  /* 0x0000000818047220 */ /* 0x040fe20000400000 */
[----:B------:R-:W-:Y:S01]  /*77a0*/  FMUL R5, R24, R9 ;  /* 0x0000000918057220 */ /* 0x000fe20000400000 */
[----:B------:R-:W-:Y:S01]  /*77b0*/  F2FP.F16.F32.PACK_AB R32, R2, R0 ;  /* 0x000000000220723e */ /* 0x000fe200000000ff */
[C---:B------:R-:W-:Y:S01]  /*77c0*/  FFMA R7, R27.reuse, R6, R7 ;  /* 0x000000061b077223 */ /* 0x040fe20000000007 */
[----:B------:R-:W-:Y:S02]  /*77d0*/  HADD2.F32 R0, -RZ, R30.H1_H1 ;  /* 0x3000001eff007230 */ /* 0x000fe40000004100 */
[----:B------:R-:W-:Y:S01]  /*77e0*/  FFMA R4, R27, R20, R4 ;  /* 0x000000141b047223 */ /* 0x000fe20000000004 */
[--C-:B------:R-:W-:Y:S02]  /*77f0*/  HADD2.F32 R2, -RZ, R31.reuse.H0_H0 ;  /* 0x2000001fff027230 */ /* 0x100fe40000004100 */
[C---:B------:R-:W-:Y:S01]  /*7800*/  FMUL R6, R24.reuse, R10 ;  /* 0x0000000a18067220 */ /* 0x040fe20000400000 */
[----:B------:R-:W-:Y:S01]  /*7810*/  F2FP.F16.F32.PACK_AB R33, R7, R3 ;  /* 0x000000030721723e */ /* 0x000fe200000000ff */
[----:B------:R-:W-:Y:S02]  /*7820*/  HADD2.F32 R3, -RZ, R31.H1_H1 ;  /* 0x3000001fff037230 */ /* 0x000fe40000004100 */
[C---:B------:R-:W-:Y:S01]  /*7830*/  FFMA R5, R27.reuse, R0, R5 ;  /* 0x000000001b057223 */ /* 0x040fe20000000005 */
[C---:B------:R-:W-:Y:S01]  /*7840*/  FMUL R11, R24.reuse, R11 ;  /* 0x0000000b180b7220 */ /* 0x040fe20000400000 */
[--C-:B------:R-:W-:Y:S02]  /*7850*/  HADD2.F32 R7, -RZ, R36.reuse.H0_H0 ;  /* 0x20000024ff077230 */ /* 0x100fe40000004100 */
[C---:B------:R-:W-:Y:S01]  /*7860*/  FMUL R8, R24.reuse, R12 ;  /* 0x0000000c18087220 */ /* 0x040fe20000400000 */
[----:B------:R-:W-:Y:S02]  /*7870*/  HADD2.F32 R0, -RZ, R36.H1_H1 ;  /* 0x30000024ff007230 */ /* 0x000fe40000004100 */
[C---:B------:R-:W-:Y:S01]  /*7880*/  FMUL R9, R24.reuse, R13 ;  /* 0x0000000d18097220 */ /* 0x040fe20000400000 */
[C---:B------:R-:W-:Y:S01]  /*7890*/  FFMA R6, R27.reuse, R2, R6 ;  /* 0x000000021b067223 */ /* 0x040fe20000000006 */
[C---:B------:R-:W-:Y:S01]  /*78a0*/  FFMA R11, R27.reuse, R3, R11 ;  /* 0x000000031b0b7223 */ /* 0x040fe2000000000b */
[C---:B------:R-:W-:Y:S01]  /*78b0*/  FFMA R8, R27.reuse, R7, R8 ;  /* 0x000000071b087223 */ /* 0x040fe20000000008 */
[C---:B------:R-:W-:Y:S01]  /*78c0*/  FFMA R9, R27.reuse, R0, R9 ;  /* 0x000000001b097223 */ /* 0x040fe20000000009 */
[--C-:B------:R-:W-:Y:S02]  /*78d0*/  HADD2.F32 R2, -RZ, R37.reuse.H0_H0 ;  /* 0x20000025ff027230 */ /* 0x100fe40000004100 */
[C---:B------:R-:W-:Y:S01]  /*78e0*/  FMUL R10, R24.reuse, R14 ;  /* 0x0000000e180a7220 */ /* 0x040fe20000400000 */
[----:B------:R-:W-:Y:S02]  /*78f0*/  HADD2.F32 R0, -RZ, R37.H1_H1 ;  /* 0x30000025ff007230 */ /* 0x000fe40000004100 */
[C---:B------:R-:W-:Y:S01]  /*7900*/  FMUL R15, R24.reuse, R15 ;  /* 0x0000000f180f7220 */ /* 0x040fe20000400000 */
[C---:B------:R-:W-:Y:S01]  /*7910*/  FMUL R12, R24.reuse, R16 ;  /* 0x00000010180c7220 */ /* 0x040fe20000400000 */
[C---:B------:R-:W-:Y:S01]  /*7920*/  FFMA R10, R27.reuse, R2, R10 ;  /* 0x000000021b0a7223 */ /* 0x040fe2000000000a */
[--C-:B------:R-:W-:Y:S02]  /*7930*/  HADD2.F32 R2, -RZ, R38.reuse.H0_H0 ;  /* 0x20000026ff027230 */ /* 0x100fe40000004100 */
[----:B------:R-:W-:Y:S01]  /*7940*/  FFMA R15, R27, R0, R15 ;  /* 0x000000001b0f7223 */ /* 0x000fe2000000000f */
[----:B------:R-:W-:Y:S01]  /*7950*/  HADD2.F32 R0, -RZ, R38.H1_H1 ;  /* 0x30000026ff007230 */ /* 0x000fe20000004100 */
[----:B------:R-:W-:Y:S01]  /*7960*/  F2FP.F16.F32.PACK_AB R34, R5, R4 ;  /* 0x000000040522723e */ /* 0x000fe200000000ff */
        /* <DEDUP_REMOVED lines=14> */
[----:B------:R-:W-:Y:S02]  /*7a50*/  F2FP.F16.F32.PACK_AB R11, R19, R14 ;  /* 0x0000000e130b723e */ /* 0x000fe400000000ff */
[----:B------:R-:W-:Y:S02]  /*7a60*/  MOV R2, UR46 ;  /* 0x0000002e00027c02 */ /* 0x000fe40008000f00 */
[----:B------:R-:W-:Y:S01]  /*7a70*/  MOV R0, UR47 ;  /* 0x0000002f00007c02 */ /* 0x000fe20008000f00 */
[----:B------:R1:W-:Y:S01]  /*7a80*/  STS.128 [R63+0x1200], R8 ;  /* 0x001200083f007388 */ /* 0x0003e20000000c00 */
[----:B------:R-:W-:Y:S02]  /*7a90*/  @P6 LEA R2, R2, UR43, 0x3 ;  /* 0x0000002b02026c11 */ /* 0x000fe4000f8e18ff */
[----:B------:R-:W-:Y:S02]  /*7aa0*/  @P6 SHF.L.U32 R3, R60, 0x1f, RZ ;  /* 0x0000001f3c036819 */ /* 0x000fe400000006ff */
[----:B------:R-:W-:Y:S01]  /*7ab0*/  @P6 IADD3 R2, PT, PT, R2, 0x90, RZ ;  /* 0x0000009002026810 */ /* 0x000fe20007ffe0ff */
[----:B------:R-:W-:Y:S01]  /*7ac0*/  @!PT LDS RZ, [RZ] ;  /* 0x00000000fffff984 */ /* 0x000fe20000000800 */
[----:B------:R-:W-:Y:S01]  /*7ad0*/  @!PT LDS RZ, [RZ] ;  /* 0x00000000fffff984 */ /* 0x000fe20000000800 */
[----:B------:R-:W-:Y:S01]  /*7ae0*/  @!PT LDS RZ, [RZ] ;  /* 0x00000000fffff984 */ /* 0x000fe20000000800 */
[----:B------:R-:W-:Y:S01]  /*7af0*/  @!PT LDS RZ, [RZ] ;  /* 0x00000000fffff984 */ /* 0x000fe20000000800 */
[----:B------:R2:W-:Y:S06]  /*7b00*/  MEMBAR.ALL.CTA ;  /* 0x0000000000007992 */ /* 0x0005ec0000008000 */
[----:B--2---:R-:W2:Y:S01]  /*7b10*/  FENCE.VIEW.ASYNC.S ;  /* 0x00000000000073c6 */ /* 0x004ea20000000000 */
[----:B------:R-:W-:Y:S02]  /*7b20*/  @P6 PRMT R0, R0, 0x654, R2 ;  /* 0x0000065400006816 */ /* 0x000fe40000000002 */
[----:B------:R-:W-:Y:S01]  /*7b30*/  LEA R2, R26, UR43, 0x3 ;  /* 0x0000002b1a027c11 */ /* 0x000fe2000f8e18ff */
[----:B--2---:R-:W-:Y:S06]  /*7b40*/  BAR.SYNC.DEFER_BLOCKING 0x1, 0x80 ;  /* 0x0042000000007b1d */ /* 0x004fec0000010000 */
[----:B------:R-:W-:Y:S05]  /*7b50*/  @P0 BRA `(.L_x_129) ;  /* 0x00000000003c0947 */ /* 0x000fea0003800000 */
[----:B------:R-:W2:Y:S01]  /*7b60*/  LDCU.64 UR6, c[0x0][0x348] ;  /* 0x00006900ff0677ac */ /* 0x000ea20008000a00 */
[----:B------:R-:W-:Y:S02]  /*7b70*/  UIADD3 UR13, UPT, UPT, UR49, 0x10, URZ ;  /* 0x00000010310d7890 */ /* 0x000fe4000fffe0ff */
[----:B------:R-:W-:Y:S01]  /*7b80*/  UIADD3 UR12, UPT, UPT, UR43, 0x1200, URZ ;  /* 0x000012002b0c7890 */ /* 0x000fe2000fffe0ff */
[----:B------:R-:W-:Y:S01]  /*7b90*/  UMOV UR14, UR50 ;  /* 0x00000032000e7c82 */ /* 0x000fe20008000000 */
[----:B------:R-:W-:Y:S01]  /*7ba0*/  UMOV UR15, UR36 ;  /* 0x00000024000f7c82 */ /* 0x000fe20008000000 */
[----:B------:R-:W-:Y:S02]  /*7bb0*/  UIADD3 UR9, UPT, UPT, UR49, 0x50, URZ ;  /* 0x0000005031097890 */ /* 0x000fe4000fffe0ff */
[----:B------:R-:W-:Y:S01]  /*7bc0*/  UIADD3 UR8, UPT, UPT, UR43, 0x1a00, URZ ;  /* 0x00001a002b087890 */ /* 0x000fe2000fffe0ff */
[----:B------:R-:W-:Y:S01]  /*7bd0*/  UMOV UR10, UR50 ;  /* 0x00000032000a7c82 */ /* 0x000fe20008000000 */
[----:B------:R-:W-:Y:S01]  /*7be0*/  UMOV UR11, UR36 ;  /* 0x00000024000b7c82 */ /* 0x000fe20008000000 */
[----:B--2---:R-:W-:Y:S04]  /*7bf0*/  UIADD3 UR4, UP0, UPT, UR6, 0x680, URZ ;  /* 0x0000068006047890 */ /* 0x004fe8000ff1e0ff */
[----:B------:R-:W-:Y:S09]  /*7c00*/  UIADD3.X UR5, UPT, UPT, URZ, UR7, URZ, UP0, !UPT ;  /* 0x00000007ff057290 */ /* 0x000ff200087fe4ff */
[----:B------:R2:W-:Y:S01]  /*7c10*/  UTMASTG.3D [UR12], [UR4] ;  /* 0x0000000c040073b5 */ /* 0x0005e20008010000 */
[----:B------:R2:W-:Y:S01]  /*7c20*/  UTMASTG.3D [UR8], [UR4] ;  /* 0x00000008040073b5 */ /* 0x0005e20008010000 */
[----:B------:R0:W-:Y:S01]  /*7c30*/  UTMACMDFLUSH ;  /* 0x00000000000079b7 */ /* 0x0001e20000000000 */
[----:B--2---:R-:W-:Y:S04]  /*7c40*/  DEPBAR.LE SB0, 0x1 ;  /* 0x000080400000791a */ /* 0x004fe80000000000 */
.L_x_129:
[----:B------:R-:W-:Y:S05]  /*7c50*/  BSYNC.RECONVERGENT B0 ;  /* 0x0000000000007941 */ /* 0x000fea0003800200 */
.L_x_128:
[----:B------:R-:W-:Y:S01]  /*7c60*/  BAR.SYNC.DEFER_BLOCKING 0x1, 0x80 ;  /* 0x0042000000007b1d */ /* 0x000fe20000010000 */
[----:B------:R-:W-:Y:S04]  /*7c70*/  UIADD3 UR4, UPT, UPT, UR46, 0x1, URZ ;  /* 0x000000012e047890 */ /* 0x000fe8000fffe0ff */
[----:B------:R-:W-:Y:S04]  /*7c80*/  UISETP.NE.AND UP0, UPT, UR4, 0x4, UPT ;  /* 0x000000040400788c */ /* 0x000fe8000bf05270 */
[----:B------:R-:W-:Y:S01]  /*7c90*/  USEL UR44, UR4, URZ, UP0 ;  /* 0x000000ff042c7287 */ /* 0x000fe20008000000 */
[----:B------:R2:W-:Y:S01]  /*7ca0*/  @P6 SYNCS.ARRIVE.TRANS64.RED.A1T0 RZ, [R0+URZ], RZ ;  /* 0x000000ff00ff69a7 */ /* 0x0005e200081004ff */
[----:B------:R-:W-:Y:S01]  /*7cb0*/  BSSY B1, `(.L_x_130) ;  /* 0x0000013000017945 */ /* 0x000fe20003800000 */
[----:B------:R-:W3:Y:S02]  /*7cc0*/  @P6 SYNCS.PHASECHK.TRANS64.TRYWAIT P0, [R2+URZ+0x70], R3 ;  /* 0x00007003020065a7 */ /* 0x000ee400080011ff */
[----:B---3--:R-:W-:Y:S01]  /*7cd0*/  @P6 SEL R64, RZ, 0x1, !P0 ;  /* 0x00000001ff406807 */ /* 0x008fe20004000000 */
[----:B--2---:R-:W-:Y:S06]  /*7ce0*/  @!P6 BRA `(.L_x_131) ;  /* 0x00000000003ce947 */ /* 0x004fec0003800000 */
[----:B------:R-:W-:Y:S01]  /*7cf0*/  ISETP.NE.AND P1, PT, R65, RZ, PT ;  /* 0x000000ff4100720c */ /* 0x000fe20003f25270 */
[----:B------:R-:W-:Y:S01]  /*7d00*/  BSSY B0, `(.L_x_132) ;  /* 0x0000009000007945 */ /* 0x000fe20003800000 */
[----:B------:R-:W-:Y:S11]  /*7d10*/  ISETP.NE.AND P0, PT, R64, RZ, PT ;  /* 0x000000ff4000720c */ /* 0x000ff60003f05270 */
[----:B------:R-:W-:Y:S05]  /*7d20*/  @P1 IMAD R3, R26, 0x1000, R57 ;  /* 0x000010001a031824 */ /* 0x000fea00078e0239 */
[----:B------:R-:W-:Y:S05]  /*7d30*/  @P1 IADD3 R0, PT, PT, R3, UR43, RZ ;  /* 0x0000002b03001c10 */ /* 0x000fea000fffe0ff */
[----:B------:R-:W-:Y:S01]  /*7d40*/  @P1 IMAD.IADD R0, R66, 0x1, R0 ;  /* 0x0000000142001824 */ /* 0x000fe200078e0200 */
[----:B------:R-:W-:Y:S06]  /*7d50*/  @P0 BRA `(.L_x_133) ;  /* 0x00000000000c0947 */ /* 0x000fec0003800000 */
[----:B------:R-:W-:Y:S04]  /*7d60*/  SHF.L.U32 R4, R60, 0x1f, RZ ;  /* 0x0000001f3c047819 */ /* 0x000fe800000006ff */
[----:B------:R-:W2:Y:S02]  /*7d70*/  SYNCS.PHASECHK.TRANS64.TRYWAIT P0, [R2+URZ+0x70], R4 ;  /* 0x00007004020075a7 */ /* 0x000ea400080011ff */
[----:B--2---:R-:W-:Y:S05]  /*7d80*/  @!P0 BRA `(.L_x_134) ;  /* 0x00000020004c8947 */ /* 0x004fea0003800000 */
.L_x_133:
[----:B------:R-:W-:Y:S05]  /*7d90*/  BSYNC B0 ;  /* 0x0000000000007941 */ /* 0x000fea0003800000 */
.L_x_132:
[----:B------:R-:W-:Y:S02]  /*7da0*/  ISETP.NE.AND P0, PT, R65, RZ, PT ;  /* 0x000000ff4100720c */ /* 0x000fe40003f05270 */
[----:B------:R-:W-:Y:S11]  /*7db0*/  IADD3 R26, PT, PT, R26, 0x1, RZ ;  /* 0x000000011a1a7810 */ /* 0x000ff60007ffe0ff */
[----:B------:R3:W4:Y:S04]  /*7dc0*/  @P0 LDS.128 R28, [R3+UR43+0x200] ;  /* 0x0002002b031c0984 */ /* 0x0007280008000c00 */
[----:B------:R3:W1:Y:S02]  /*7dd0*/  @P0 LDS.128 R36, [R0+0x200] ;  /* 0x0002000000240984 */ /* 0x0006640000000c00 */
.L_x_131:
[----:B------:R-:W-:Y:S05]  /*7de0*/  BSYNC B1 ;  /* 0x0000000000017941 */ /* 0x000fea0003800000 */
.L_x_130:
[----:B---3--:R-:W-:Y:S05]  /*7df0*/  VIADD R0, R25, 0x20 ;  /* 0x0000002019007836 */ /* 0x008fea0000000000 */
[----:B------:R-:W-:Y:S04]  /*7e00*/  SHF.R.U32.HI R0, RZ, 0x15, R0 ;  /* 0x00000015ff007819 */ /* 0x000fe80000011600 */
[----:B------:R-:W-:Y:S11]  /*7e10*/  LOP3.LUT P0, RZ, R0, 0x3, R51, 0x48, !PT ;  /* 0x0000000300ff7812 */ /* 0x000ff60007804833 */
[----:B------:R-:W-:Y:S02]  /*7e20*/  @!UPT UIADD3 URZ, UPT, UPT, URZ, URZ, URZ ;  /* 0x000000fffffff290 */ /* 0x000fe4000fffe0ff */
[----:B------:R-:W-:Y:S05]  /*7e30*/  @!P0 BRA `(.L_x_135) ;  /* 0x0000000000408947 */ /* 0x000fea0003800000 */
[----:B------:R-:W3:Y:S01]  /*7e40*/  LDCU.64 UR8, c[0x4][0x70] ;  /* 0x01000e00ff0877ac */ /* 0x000ee20008000a00 */
[----:B------:R-:W-:Y:S01]  /*7e50*/  MOV R3, 0x0 ;  /* 0x0000000000037802 */ /* 0x000fe20000000f00 */
[----:B------:R-:W-:Y:S02]  /*7e60*/  HFMA2 R12, -RZ, RZ, 0, 5.9604644775390625e-08 ;  /* 0x00000001ff0c7431 */ /* 0x000fe400000001ff */
[----:B-1----:R-:W-:Y:S02]  /*7e70*/  IMAD.MOV.U32 R8, RZ, RZ, 0x192 ;  /* 0x00000192ff087424 */ /* 0x002fe400078e00ff */
[----:B------:R-:W-:Y:S01]  /*7e80*/  IMAD.MOV.U32 R13, RZ, RZ, RZ ;  /* 0x000000ffff0d7224 */ /* 0x000fe200078e00ff */
[----:B------:R-:W1:Y:S01]  /*7e90*/  LDCU.64 UR6, c[0x4][0x78] ;  /* 0x01000f00ff0677ac */ /* 0x000e620008000a00 */
[----:B--2---:R-:W2:Y:S01]  /*7ea0*/  LDC.64 R2, c[0x4][R3] ;  /* 0x0100000003027b82 */ /* 0x004ea20000000a00 */
[----:B------:R-:W5:Y:S01]  /*7eb0*/  LDCU.64 UR4, c[0x4][0x10] ;  /* 0x01000200ff0477ac */ /* 0x000f620008000a00 */
[----:B---3--:R-:W-:Y:S01]  /*7ec0*/  MOV R5, UR9 ;  /* 0x0000000900057c02 */ /* 0x008fe20008000f00 */
[----:B------:R-:W-:Y:S01]  /*7ed0*/  IMAD.U32 R4, RZ, RZ, UR8 ;  /* 0x00000008ff047e24 */ /* 0x000fe2000f8e00ff */
[----:B-1----:R-:W-:Y:S01]  /*7ee0*/  MOV R7, UR7 ;  /* 0x0000000700077c02 */ /* 0x002fe20008000f00 */
[----:B------:R-:W-:Y:S01]  /*7ef0*/  IMAD.U32 R6, RZ, RZ, UR6 ;  /* 0x00000006ff067e24 */ /* 0x000fe2000f8e00ff */
[----:B-----5:R-:W-:Y:S01]  /*7f00*/  MOV R11, UR5 ;  /* 0x00000005000b7c02 */ /* 0x020fe20008000f00 */
[----:B------:R-:W-:Y:S02]  /*7f10*/  IMAD.U32 R10, RZ, RZ, UR4 ;  /* 0x00000004ff0a7e24 */ /* 0x000fe4000f8e00ff */
[----:B------:R-:W-:Y:S07]  /*7f20*/  LEPC R20, `(.L_x_135) ;  /* 0x000000001014794e */ /* 0x000fee0000000000 */
[----:B--2-4-:R-:W-:Y:S05]  /*7f30*/  CALL.ABS.NOINC R2 ;  /* 0x0000000002007343 */ /* 0x014fea0003c00000 */
.L_x_135:
[----:B------:R-:W-:Y:S01]  /*7f40*/  ISETP.NE.AND P6, PT, R62, RZ, PT ;  /* 0x000000ff3e00720c */ /* 0x000fe20003fc5270 */
[----:B------:R-:W-:Y:S05]  /*7f50*/  WARPSYNC.ALL ;  /* 0x0000000000007948 */ /* 0x000fea0003800000 */
[----:B------:R-:W-:Y:S01]  /*7f60*/  R2UR UR4, R25 ;  /* 0x00000000190472ca */ /* 0x000fe200000e0000 */
[----:B----4-:R-:W-:Y:S01]  /*7f70*/  HADD2.F32 R3, -RZ, R28.H0_H0 ;  /* 0x2000001cff037230 */ /* 0x010fe20000004100 */
[----:B------:R-:W-:Y:S01]  /*7f80*/  ISETP.NE.AND P0, PT, R61, RZ, PT ;  /* 0x000000ff3d00720c */ /* 0x000fe20003f05270 */
[----:B------:R-:W-:Y:S01]  /*7f90*/  HADD2.F32 R20, -RZ, R30.H0_H0 ;  /* 0x2000001eff147230 */ /* 0x000fe20000004100 */
[----:B------:R-:W-:Y:S09]  /*7fa0*/  BSSY.RECONVERGENT B0, `(.L_x_136) ;  /* 0x0000058000007945 */ /* 0x000ff20003800200 */
[----:B-12---:R-:W1:Y:S02]  /*7fb0*/  LDTM.x16 R4, tmem[UR4+0x20] ;  /* 0x00002004000479ee */ /* 0x006e640008240000 */
        /* <DEDUP_REMOVED lines=59> */
[----:B------:R-:W-:Y:S02]  /*8370*/  LEA R3, R26, UR43, 0x3 ;  /* 0x0000002b1a037c11 */ /* 0x000fe4000f8e18ff */
        /* <DEDUP_REMOVED lines=8> */
[----:B------:R-:W-:Y:S01]  /*8400*/  @P6 SHF.L.U32 R2, R60, 0x1f, RZ ;  /* 0x0000001f3c026819 */ /* 0x000fe200000006ff */
        /* <DEDUP_REMOVED lines=17> */
.L_x_137:
[----:B------:R-:W-:Y:S05]  /*8520*/  BSYNC.RECONVERGENT B0 ;  /* 0x0000000000007941 */ /* 0x000fea0003800200 */
.L_x_136:
        /* <DEDUP_REMOVED lines=19> */
.L_x_141:
[----:B------:R-:W-:Y:S05]  /*8660*/  BSYNC B0 ;  /* 0x0000000000007941 */ /* 0x000fea0003800000 */
.L_x_140:
[----:B------:R-:W-:Y:S11]  /*8670*/  ISETP.NE.AND P0, PT, R65, RZ, PT ;  /* 0x000000ff4100720c */ /* 0x000ff60003f05270 */
[----:B------:R-:W-:Y:S02]  /*8680*/  @!UPT UIADD3 URZ, UPT, UPT, URZ, URZ, URZ ;  /* 0x000000fffffff290 */ /* 0x000fe4000fffe0ff */
[----:B------:R3:W4:Y:S04]  /*8690*/  @P0 LDS.128 R28, [R26+UR43+0x200] ;  /* 0x0002002b1a1c0984 */ /* 0x0007280008000c00 */
[----:B------:R3:W1:Y:S02]  /*86a0*/  @P0 LDS.128 R36, [R66+0x200] ;  /* 0x0002000042240984 */ /* 0x0006640000000c00 */
.L_x_139:
[----:B------:R-:W-:Y:S05]  /*86b0*/  BSYNC B1 ;  /* 0x0000000000017941 */ /* 0x000fea0003800000 */
.L_x_138:
[----:B--2---:R-:W-:Y:S05]  /*86c0*/  VIADD R0, R25, 0x30 ;  /* 0x0000003019007836 */ /* 0x004fea0000000000 */
[----:B------:R-:W-:Y:S04]  /*86d0*/  SHF.R.U32.HI R0, RZ, 0x15, R0 ;  /* 0x00000015ff007819 */ /* 0x000fe80000011600 */
[----:B------:R-:W-:Y:S11]  /*86e0*/  LOP3.LUT P0, RZ, R0, 0x3, R51, 0x48, !PT ;  /* 0x0000000300ff7812 */ /* 0x000ff60007804833 */
[----:B------:R-:W-:Y:S02]  /*86f0*/  @!UPT UIADD3 URZ, UPT, UPT, URZ, URZ, URZ ;  /* 0x000000fffffff290 */ /* 0x000fe4000fffe0ff */
[----:B------:R-:W-:Y:S05]  /*8700*/  @!P0 BRA `(.L_x_143) ;  /* 0x0000000000408947 */ /* 0x000fea0003800000 */
[----:B------:R-:W2:Y:S01]  /*8710*/  LDCU.64 UR8, c[0x4][0x70] ;  /* 0x01000e00ff0877ac */ /* 0x000ea20008000a00 */
[----:B------:R-:W-:Y:S01]  /*8720*/  MOV R3, 0x0 ;  /* 0x0000000000037802 */ /* 0x000fe20000000f00 */
        /* <DEDUP_REMOVED lines=14> */
.L_x_143:
[----:B------:R-:W-:Y:S01]  /*8810*/  ISETP.NE.AND P0, PT, R61, RZ, PT ;  /* 0x000000ff3d00720c */ /* 0x000fe20003f05270 */
[----:B------:R-:W-:Y:S05]  /*8820*/  WARPSYNC.ALL ;  /* 0x0000000000007948 */ /* 0x000fea0003800000 */
[----:B------:R-:W-:Y:S01]  /*8830*/  R2UR UR4, R25 ;  /* 0x00000000190472ca */ /* 0x000fe200000e0000 */
[--C-:B----4-:R-:W-:Y:S01]  /*8840*/  HADD2.F32 R20, -RZ, R28.reuse.H0_H0 ;  /* 0x2000001cff147230 */ /* 0x110fe20000004100 */
[----:B------:R-:W-:Y:S01]  /*8850*/  IADD3 R54, PT, PT, R54, 0x100, RZ ;  /* 0x0000010036367810 */ /* 0x000fe20007ffe0ff */
[----:B------:R-:W-:Y:S01]  /*8860*/  HADD2.F32 R21, -RZ, R28.H1_H1 ;  /* 0x3000001cff157230 */ /* 0x000fe20000004100 */
[----:B------:R-:W-:Y:S01]  /*8870*/  BSSY.RECONVERGENT B0, `(.L_x_144) ;  /* 0x0000054000007945 */ /* 0x000fe20003800200 */
[--C-:B------:R-:W-:Y:S01]  /*8880*/  HADD2.F32 R25, -RZ, R29.reuse.H0_H0 ;  /* 0x2000001dff197230 */ /* 0x100fe20000004100 */
[----:B------:R-:W-:Y:S01]  /*8890*/  LOP3.LUT R54, R54, 0xfefffff8, RZ, 0xc0, !PT ;  /* 0xfefffff836367812 */ /* 0x000fe200078ec0ff */
[----:B---3--:R-:W-:Y:S02]  /*88a0*/  HADD2.F32 R26, -RZ, R29.H1_H1 ;  /* 0x3000001dff1a7230 */ /* 0x008fe40000004100 */
[--C-:B------:R-:W-:Y:S02]  /*88b0*/  HADD2.F32 R28, -RZ, R30.reuse.H0_H0 ;  /* 0x2000001eff1c7230 */ /* 0x100fe40000004100 */
[----:B------:R-:W-:Y:S02]  /*88c0*/  HADD2.F32 R29, -RZ, R30.H1_H1 ;  /* 0x3000001eff1d7230 */ /* 0x000fe40000004100 */
[----:B-1----:R-:W1:Y:S01]  /*88d0*/  LDTM.x16 R4, tmem[UR4+0x30] ;  /* 0x00003004000479ee */ /* 0x002e620008240000 */
[----:B------:R-:W-:Y:S01]  /*88e0*/  NOP ;  /* 0x0000000000007918 */ /* 0x000fe20000000000 */
[----:B-1----:R1:W-:Y:S01]  /*88f0*/  SYNCS.ARRIVE.TRANS64.RED.A1T0 RZ, [R54+URZ], RZ ;  /* 0x000000ff36ff79a7 */ /* 0x0023e200081004ff */
[--C-:B------:R-:W-:Y:S02]  /*8900*/  HADD2.F32 R30, -RZ, R31.reuse.H0_H0 ;  /* 0x2000001fff1e7230 */ /* 0x100fe40000004100 */
[----:B------:R-:W-:Y:S02]  /*8910*/  HADD2.F32 R31, -RZ, R31.H1_H1 ;  /* 0x3000001fff1f7230 */ /* 0x000fe40000004100 */
        /* <DEDUP_REMOVED lines=8> */
[C---:B------:R-:W-:Y:S01]  /*89a0*/  FMUL R4, R24.reuse, R4 ;  /* 0x0000000418047220 */ /* 0x040fe20000400000 */
[C---:B------:R-:W-:Y:S01]  /*89b0*/  FMUL R5, R24.reuse, R5 ;  /* 0x0000000518057220 */ /* 0x040fe20000400000 */
[C---:B------:R-:W-:Y:S01]  /*89c0*/  FMUL R6, R24.reuse, R6 ;  /* 0x0000000618067220 */ /* 0x040fe20000400000 */
[C---:B------:R-:W-:Y:S01]  /*89d0*/  FMUL R7, R24.reuse, R7 ;  /* 0x0000000718077220 */ /* 0x040fe20000400000 */
[C---:B------:R-:W-:Y:S01]  /*89e0*/  FFMA R4, R27.reuse, R20, R4 ;  /* 0x000000141b047223 */ /* 0x040fe20000000004 */
        /* <DEDUP_REMOVED lines=15> */
[C---:B------:R-:W-:Y:S01]  /*8ae0*/  FMUL R12, R24.reuse, R16 ;  /* 0x00000010180c7220 */ /* 0x040fe20000400000 */
[C---:B------:R-:W-:Y:S01]  /*8af0*/  FFMA R0, R27.reuse, R32, R0 ;  /* 0x000000201b007223 */ /* 0x040fe20000000000 */
[C---:B------:R-:W-:Y:S01]  /*8b00*/  FMUL R13, R24.reuse, R17 ;  /* 0x00000011180d7220 */ /* 0x040fe20000400000 */
[----:B------:R-:W-:Y:S01]  /*8b10*/  FFMA R2, R27, R33, R2 ;  /* 0x000000211b027223 */ /* 0x000fe20000000002 */
[----:B------:R-:W-:Y:S01]  /*8b20*/  F2FP.F16.F32.PACK_AB R4, R5, R4 ;  /* 0x000000040504723e */ /* 0x000fe200000000ff */
[C---:B------:R-:W-:Y:S01]  /*8b30*/  FMUL R14, R24.reuse, R18 ;  /* 0x00000012180e7220 */ /* 0x040fe20000400000 */
[----:B------:R-:W-:Y:S01]  /*8b40*/  FFMA R3, R27, R34, R3 ;  /* 0x000000221b037223 */ /* 0x000fe20000000003 */
[----:B------:R-:W-:Y:S01]  /*8b50*/  F2FP.F16.F32.PACK_AB R5, R7, R6 ;  /* 0x000000060705723e */ /* 0x000fe200000000ff */
[----:B------:R-:W-:Y:S01]  /*8b60*/  FFMA R15, R27, R35, R15 ;  /* 0x000000231b0f7223 */ /* 0x000fe2000000000f */
[----:B------:R-:W-:Y:S01]  /*8b70*/  FMUL R19, R24, R19 ;  /* 0x0000001318137220 */ /* 0x000fe20000400000 */
[----:B------:R-:W-:Y:S01]  /*8b80*/  F2FP.F16.F32.PACK_AB R6, R9, R8 ;  /* 0x000000080906723e */ /* 0x000fe200000000ff */
[----:B------:R-:W-:Y:S01]  /*8b90*/  FFMA R12, R27, R36, R12 ;  /* 0x000000241b0c7223 */ /* 0x000fe2000000000c */
[----:B------:R-:W-:Y:S01]  /*8ba0*/  F2FP.F16.F32.PACK_AB R7, R11, R10 ;  /* 0x0000000a0b07723e */ /* 0x000fe200000000ff */
[C---:B------:R-:W-:Y:S01]  /*8bb0*/  FFMA R13, R27.reuse, R37, R13 ;  /* 0x000000251b0d7223 */ /* 0x040fe2000000000d */
[C---:B------:R-:W-:Y:S01]  /*8bc0*/  FFMA R14, R27.reuse, R38, R14 ;  /* 0x000000261b0e7223 */ /* 0x040fe2000000000e */
[----:B------:R-:W-:Y:S01]  /*8bd0*/  FFMA R19, R27, R39, R19 ;  /* 0x000000271b137223 */ /* 0x000fe20000000013 */
[----:B------:R-:W-:Y:S01]  /*8be0*/  F2FP.F16.F32.PACK_AB R16, R2, R0 ;  /* 0x000000000210723e */ /* 0x000fe200000000ff */
[----:B------:R1:W-:Y:S01]  /*8bf0*/  STS.128 [R57+UR43+0x3200], R4 ;  /* 0x0032000439007988 */ /* 0x0003e20008000c2b */
        /* <DEDUP_REMOVED lines=27> */
.L_x_145:
[----:B------:R-:W-:Y:S05]  /*8db0*/  BSYNC.RECONVERGENT B0 ;  /* 0x0000000000007941 */ /* 0x000fea0003800200 */
.L_x_144:
[----:B------:R-:W-:Y:S01]  /*8dc0*/  BAR.SYNC.DEFER_BLOCKING 0x1, 0x80 ;  /* 0x0042000000007b1d */ /* 0x000fe20000010000 */
[----:B------:R-:W-:Y:S01]  /*8dd0*/  UISETP.NE.AND UP0, UPT, UR52, -0x4, UPT ;  /* 0xfffffffc3400788c */ /* 0x000fe2000bf05270 */
[----:B------:R-:W-:Y:S08]  /*8de0*/  IADD3 R22, PT, PT, R22, 0x1, RZ ;  /* 0x0000000116167810 */ /* 0x000ff00007ffe0ff */
[----:B------:R-:W-:Y:S05]  /*8df0*/  BRA.U !UP0, `(.L_x_146) ;  /* 0x0000000108287547 */ /* 0x000fea000b800000 */
[----:B------:R-:W-:Y:S01]  /*8e00*/  ISETP.NE.AND P0, PT, R62, RZ, PT ;  /* 0x000000ff3e00720c */ /* 0x000fe20003f05270 */
[----:B------:R-:W-:Y:S01]  /*8e10*/  IMAD.U32 R2, RZ, RZ, UR46 ;  /* 0x0000002eff027e24 */ /* 0x000fe2000f8e00ff */
[----:B------:R-:W-:Y:S01]  /*8e20*/  UIADD3 UR4, UPT, UPT, UR46, 0x1, URZ ;  /* 0x000000012e047890 */ /* 0x000fe2000fffe0ff */
[----:B------:R-:W-:Y:S03]  /*8e30*/  IMAD.U32 R0, RZ, RZ, UR47 ;  /* 0x0000002fff007e24 */ /* 0x000fe6000f8e00ff */
[----:B------:R-:W-:Y:S04]  /*8e40*/  UISETP.NE.AND UP0, UPT, UR4, 0x4, UPT ;  /* 0x000000040400788c */ /* 0x000fe8000bf05270 */
[----:B------:R-:W-:Y:S03]  /*8e50*/  USEL UR46, UR4, URZ, UP0 ;  /* 0x000000ff042e7287 */ /* 0x000fe60008000000 */
[----:B------:R-:W-:Y:S05]  /*8e60*/  @P0 LEA R2, R2, UR43, 0x3 ;  /* 0x0000002b02020c11 */ /* 0x000fea000f8e18ff */
[----:B------:R-:W-:Y:S05]  /*8e70*/  @P0 VIADD R2, R2, 0x90 ;  /* 0x0000009002020836 */ /* 0x000fea0000000000 */
[----:B------:R-:W-:Y:S04]  /*8e80*/  @P0 PRMT R0, R0, 0x654, R2 ;  /* 0x0000065400000816 */ /* 0x000fe80000000002 */
[----:B------:R2:W-:Y:S03]  /*8e90*/  @P0 SYNCS.ARRIVE.TRANS64.RED.A1T0 RZ, [R0+URZ], RZ ;  /* 0x000000ff00ff09a7 */ /* 0x0005e600081004ff */
.L_x_146:
[----:B------:R-:W-:Y:S01]  /*8ea0*/  R2UR UR4, R52 ;  /* 0x00000000340472ca */ /* 0x000fe200000e0000 */
[----:B------:R-:W-:Y:S01]  /*8eb0*/  UISETP.NE.AND UP0, UPT, UR62, URZ, UPT ;  /* 0x000000ff3e00728c */ /* 0x000fe2000bf05270 */
[----:B------:R-:W-:Y:S01]  /*8ec0*/  ISETP.NE.AND P0, PT, R56, 0x2, PT ;  /* 0x000000023800780c */ /* 0x000fe20003f05270 */
[----:B------:R-:W-:Y:S01]  /*8ed0*/  UIADD3 UR28, UPT, UPT, UR38, UR63, URZ ;  /* 0x0000003f261c7290 */ /* 0x000fe2000fffe0ff */
[----:B------:R-:W-:Y:S01]  /*8ee0*/  ISETP.NE.AND P1, PT, R22, 0x4, PT ;  /* 0x000000041600780c */ /* 0x000fe20003f25270 */
[----:B------:R-:W-:Y:S01]  /*8ef0*/  UIADD3 UR52, UPT, UPT, UR52, 0x4, URZ ;  /* 0x0000000434347890 */ /* 0x000fe2000fffe0ff */
[----:B------:R-:W-:Y:S01]  /*8f00*/  SEL R2, RZ, 0x1, P0 ;  /* 0x00000001ff027807 */ /* 0x000fe20000000000 */
[----:B------:R-:W-:Y:S01]  /*8f10*/  UMOV UR36, UR61 ;  /* 0x0000003d00247c82 */ /* 0x000fe20008000000 */
[----:B--2---:R-:W-:Y:S02]  /*8f20*/  SEL R0, RZ, 0x1, P1 ;  /* 0x00000001ff007807 */ /* 0x004fe40000800000 */
[----:B------:R-:W-:Y:S02]  /*8f30*/  LOP3.LUT R58, R58, R2, RZ, 0x3c, !PT ;  /* 0x000000023a3a7212 */ /* 0x000fe400078e3cff */
[----:B------:R-:W-:Y:S01]  /*8f40*/  LOP3.LUT R59, R59, R0, RZ, 0x3c, !PT ;  /* 0x000000003b3b7212 */ /* 0x000fe200078e3cff */
[----:B------:R-:W-:Y:S01]  /*8f50*/  UIADD3 UR20, UPT, UPT, UR37, UR4, URZ ;  /* 0x0000000425147290 */ /* 0x000fe2000fffe0ff */
[----:B------:R-:W-:Y:S02]  /*8f60*/  SEL R56, R56, RZ, P0 ;  /* 0x000000ff38387207 */ /* 0x000fe40000000000 */
[----:B------:R-:W-:Y:S01]  /*8f70*/  SEL R22, R22, RZ, P1 ;  /* 0x000000ff16167207 */ /* 0x000fe20000800000 */
[----:B------:R-:W-:Y:S08]  /*8f80*/  BRA.U UP0, `(.L_x_147) ;  /* 0xffffffcd00787547 */ /* 0x000ff0000b83ffff */
[----:B------:R-:W2:Y:S01]  /*8f90*/  LDCU.64 UR4, c[0x0][0x888] ;  /* 0x00011100ff0477ac */ /* 0x000ea20008000a00 */
[----:B------:R-:W3:Y:S01]  /*8fa0*/  LDCU.64 UR6, c[0x0][0x890] ;  /* 0x00011200ff0677ac */ /* 0x000ee20008000a00 */
[----:B--2---:R-:W-:Y:S02]  /*8fb0*/  ISETP.NE.U32.AND P2, PT, RZ, UR4, PT ;  /* 0x00000004ff007c0c */ /* 0x004fe4000bf45070 */
[----:B---3--:R-:W-:Y:S02]  /*8fc0*/  ISETP.NE.U32.AND P1, PT, RZ, UR6, PT ;  /* 0x00000006ff007c0c */ /* 0x008fe4000bf25070 */
[----:B------:R-:W-:Y:S02]  /*8fd0*/  ISETP.NE.AND.EX P2, PT, RZ, UR5, PT, P2 ;  /* 0x00000005ff007c0c */ /* 0x000fe4000bf45320 */
[----:B------:R-:W-:-:S13]  /*8fe0*/  ISETP.NE.AND.EX P0, PT, RZ, UR7, PT, P1 ;  /* 0x00000007ff007c0c */ /* 0x000fda000bf05310 */
[----:B------:R-:W-:Y:S05]  /*8ff0*/  @P2 BRA P0, `(.L_x_148) ;  /* 0x00000000003c2947 */ /* 0x000fea0000000000 */
[----:B------:R-:W-:-:S13]  /*9000*/  ISETP.NE.AND.EX P1, PT, RZ, UR7, PT, P1 ;  /* 0x00000007ff007c0c */ /* 0x000fda000bf25310 */
[----:B------:R-:W-:Y:S05]  /*9010*/  @P1 BRA `(.L_x_149) ;  /* 0x00000000000c1947 */ /* 0x000fea0003800000 */
[----:B------:R-:W-:-:S13]  /*9020*/  FSETP.NEU.AND P0, PT, R27, RZ, PT ;  /* 0x000000ff1b00720b */ /* 0x000fda0003f0d000 */
[----:B------:R-:W-:Y:S05]  /*9030*/  @!P0 EXIT ;  /* 0x000000000000894d */ /* 0x000fea0003800000 */
[----:B------:R-:W-:Y:S05]  /*9040*/  BRA `(.L_x_148) ;  /* 0x0000000000287947 */ /* 0x000fea0003800000 */
.L_x_149:
[----:B------:R-:W-:Y:S01]  /*9050*/  ISETP.NE.AND P0, PT, R55, RZ, PT ;  /* 0x000000ff3700720c */ /* 0x000fe20003f05270 */
[----:B------:R-:W-:-:S12]  /*9060*/  BSSY.RECONVERGENT B0, `(.L_x_148) ;  /* 0x0000008000007945 */ /* 0x000fd80003800200 */
[----:B------:R-:W-:Y:S05]  /*9070*/  @P0 BRA `(.L_x_150) ;  /* 0x0000000000100947 */ /* 0x000fea0003800000 */
[----:B------:R-:W-:-:S04]  /*9080*/  ISETP.NE.U32.AND P0, PT, RZ, UR4, PT ;  /* 0x00000004ff007c0c */ /* 0x000fc8000bf05070 */
[----:B------:R-:W-:-:S13]  /*9090*/  ISETP.NE.AND.EX P0, PT, RZ, UR5, PT, P0 ;  /* 0x00000005ff007c0c */ /* 0x000fda000bf05300 */
[----:B------:R-:W-:Y:S05]  /*90a0*/  @!P0 EXIT ;  /* 0x000000000000894d */ /* 0x000fea0003800000 */
[----:B------:R-:W-:Y:S05]  /*90b0*/  BRA `(.L_x_151) ;  /* 0x0000000000087947 */ /* 0x000fea0003800000 */
.L_x_150:
[----:B------:R-:W-:-:S13]  /*90c0*/  FSETP.NEU.AND P0, PT, R27, RZ, PT ;  /* 0x000000ff1b00720b */ /* 0x000fda0003f0d000 */
[----:B------:R-:W-:Y:S05]  /*90d0*/  @!P0 EXIT ;  /* 0x000000000000894d */ /* 0x000fea0003800000 */
.L_x_151:
[----:B------:R-:W-:Y:S05]  /*90e0*/  BSYNC.RECONVERGENT B0 ;  /* 0x0000000000007941 */ /* 0x000fea0003800200 */
.L_x_148:
[----:B------:R-:W-:Y:S01]  /*90f0*/  ULEA UR6, UR46, UR43, 0x3 ;  /* 0x0000002b2e067291 */ /* 0x000fe2000f8e18ff */
[----:B------:R-:W-:-:S04]  /*9100*/  DEPBAR.LE SB0, 0x0 ;  /* 0x000080000000791a */ /* 0x000fc80000000000 */
[----:B------:R-:W-:-:S04]  /*9110*/  UIADD3 UR6, UPT, UPT, UR6, 0x90, URZ ;  /* 0x0000009006067890 */ /* 0x000fc8000fffe0ff */
[----:B------:R-:W-:-:S09]  /*9120*/  UPRMT UR6, UR47, 0x654, UR6 ;  /* 0x000006542f067896 */ /* 0x000fd20008000006 */
[----:B------:R-:W-:Y:S01]  /*9130*/  SYNCS.ARRIVE.TRANS64.RED.A1T0 RZ, [UR6], RZ ;  /* 0x000000ffffff79a7 */ /* 0x000fe20008100406 */
[----:B------:R-:W-:Y:S05]  /*9140*/  EXIT ;  /* 0x000000000000794d */ /* 0x000fea0003800000 */
.L_x_24:
[----:B--2---:R2:W3:Y:S02]  /*9150*/  SYNCS.PHASECHK.TRANS64.TRYWAIT P0, [R0+URZ+0x130], R2 ;  /* 0x00013002000075a7 */ /* 0x0044e400080011ff */
[----:B---3--:R-:W-:Y:S05]  /*9160*/  @!P0 NANOSLEEP.SYNCS 0x989680 ;  /* 0x009896800000895d */ /* 0x008fea0003900000 */
[----:B------:R-:W3:Y:S02]  /*9170*/  @!P0 SYNCS.PHASECHK.TRANS64 P0, [R0+URZ+0x130], R2 ;  /* 0x00013002000085a7 */ /* 0x000ee400080010ff */
[----:B---3--:R-:W-:Y:S05]  /*9180*/  @!P0 BRA `(.L_x_24) ;  /* 0xfffffffc00f08947 */ /* 0x008fea000383ffff */
[----:B------:R-:W-:Y:S05]  /*9190*/  BRA `(.L_x_152) ;  /* 0xffffff8800907947 */ /* 0x000fea000383ffff */
.L_x_27:
[----:B-1----:R-:W-:-:S07]  /*91a0*/  MOV R0, UR33 ;  /* 0x0000002100007c02 */ /* 0x002fce0008000f00 */
.L_x_153:
[----:B-1----:R1:W2:Y:S02]  /*91b0*/  SYNCS.PHASECHK.TRANS64.TRYWAIT P0, [R0+URZ+0x38], R3 ;  /* 0x00003803000075a7 */ /* 0x0022a400080011ff */
[----:B--2---:R-:W-:Y:S05]  /*91c0*/  @!P0 NANOSLEEP.SYNCS 0x989680 ;  /* 0x009896800000895d */ /* 0x004fea0003900000 */
[----:B------:R-:W2:Y:S02]  /*91d0*/  @!P0 SYNCS.PHASECHK.TRANS64 P0, [R0+URZ+0x38], R3 ;  /* 0x00003803000085a7 */ /* 0x000ea400080010ff */
[----:B--2---:R-:W-:Y:S05]  /*91e0*/  @!P0 BRA `(.L_x_153) ;  /* 0xfffffffc00f08947 */ /* 0x004fea000383ffff */
[----:B------:R-:W-:Y:S05]  /*91f0*/  BRA `(.L_x_26) ;  /* 0xffffff8800ec7947 */ /* 0x000fea000383ffff */
.L_x_34:
[----:B-1----:R-:W-:-:S07]  /*9200*/  MOV R0, UR17 ;  /* 0x0000001100007c02 */ /* 0x002fce0008000f00 */
.L_x_154:
[----:B-1----:R1:W2:Y:S02]  /*9210*/  SYNCS.PHASECHK.TRANS64.TRYWAIT P0, [R0+URZ+0x38], R3 ;  /* 0x00003803000075a7 */ /* 0x0022a400080011ff */
[----:B--2---:R-:W-:Y:S05]  /*9220*/  @!P0 NANOSLEEP.SYNCS 0x989680 ;  /* 0x009896800000895d */ /* 0x004fea0003900000 */
[----:B------:R-:W2:Y:S02]  /*9230*/  @!P0 SYNCS.PHASECHK.TRANS64 P0, [R0+URZ+0x38], R3 ;  /* 0x00003803000085a7 */ /* 0x000ea400080010ff */
[----:B--2---:R-:W-:Y:S05]  /*9240*/  @!P0 BRA `(.L_x_154) ;  /* 0xfffffffc00f08947 */ /* 0x004fea000383ffff */
[----:B------:R-:W-:Y:S05]  /*9250*/  BRA `(.L_x_33) ;  /* 0xffffff8c00bc7947 */ /* 0x000fea000383ffff */
.L_x_39:
[----:B-1----:R1:W2:Y:S02]  /*9260*/  SYNCS.PHASECHK.TRANS64.TRYWAIT P0, [R3+URZ+0xc0], R0 ;  /* 0x0000c000030075a7 */ /* 0x0022a400080011ff */
[----:B--2---:R-:W-:Y:S05]  /*9270*/  @!P0 NANOSLEEP.SYNCS 0x989680 ;  /* 0x009896800000895d */ /* 0x004fea0003900000 */
[----:B------:R-:W2:Y:S02]  /*9280*/  @!P0 SYNCS.PHASECHK.TRANS64 P0, [R3+URZ+0xc0], R0 ;  /* 0x0000c000030085a7 */ /* 0x000ea400080010ff */
[----:B--2---:R-:W-:Y:S05]  /*9290*/  @!P0 BRA `(.L_x_39) ;  /* 0xfffffffc00f08947 */ /* 0x004fea000383ffff */
[----:B------:R-:W-:Y:S05]  /*92a0*/  BRA `(.L_x_155) ;  /* 0xffffff9000747947 */ /* 0x000fea000383ffff */
.L_x_43:
[----:B------:R-:W-:-:S07]  /*92b0*/  MOV R0, UR4 ;  /* 0x0000000400007c02 */ /* 0x000fce0008000f00 */
.L_x_156:
[----:B-1----:R1:W2:Y:S02]  /*92c0*/  SYNCS.PHASECHK.TRANS64.TRYWAIT P0, [R0+URZ], R2 ;  /* 0x00000002000075a7 */ /* 0x0022a400080011ff */
[----:B--2---:R-:W-:Y:S05]  /*92d0*/  @!P0 NANOSLEEP.SYNCS 0x989680 ;  /* 0x009896800000895d */ /* 0x004fea0003900000 */
[----:B------:R-:W2:Y:S02]  /*92e0*/  @!P0 SYNCS.PHASECHK.TRANS64 P0, [R0+URZ], R2 ;  /* 0x00000002000085a7 */ /* 0x000ea400080010ff */
[----:B--2---:R-:W-:Y:S05]  /*92f0*/  @!P0 BRA `(.L_x_156) ;  /* 0xfffffffc00f08947 */ /* 0x004fea000383ffff */
[----:B------:R-:W-:Y:S05]  /*9300*/  BRA `(.L_x_157) ;  /* 0xffffff98001c7947 */ /* 0x000fea000383ffff */
.L_x_44:
[----:B------:R-:W-:-:S07]  /*9310*/  MOV R0, UR5 ;  /* 0x0000000500007c02 */ /* 0x000fce0008000f00 */
.L_x_158:
[----:B-1----:R1:W2:Y:S02]  /*9320*/  SYNCS.PHASECHK.TRANS64.TRYWAIT P0, [R0+URZ], R3 ;  /* 0x00000003000075a7 */ /* 0x0022a400080011ff */
[----:B--2---:R-:W-:Y:S05]  /*9330*/  @!P0 NANOSLEEP.SYNCS 0x989680 ;  /* 0x009896800000895d */ /* 0x004fea0003900000 */
[----:B------:R-:W2:Y:S02]  /*9340*/  @!P0 SYNCS.PHASECHK.TRANS64 P0, [R0+URZ], R3 ;  /* 0x00000003000085a7 */ /* 0x000ea400080010ff */
[----:B--2---:R-:W-:Y:S05]  /*9350*/  @!P0 BRA `(.L_x_158) ;  /* 0xfffffffc00f08947 */ /* 0x004fea000383ffff */
[----:B------:R-:W-:Y:S05]  /*9360*/  BRA `(.L_x_159) ;  /* 0xffffff9800287947 */ /* 0x000fea000383ffff */
.L_x_45:
[----:B------:R-:W-:-:S07]  /*9370*/  MOV R0, UR5 ;  /* 0x0000000500007c02 */ /* 0x000fce0008000f00 */
.L_x_160:
[----:B-1----:R1:W2:Y:S02]  /*9380*/  SYNCS.PHASECHK.TRANS64.TRYWAIT P0, [R0+URZ], R3 ;  /* 0x00000003000075a7 */ /* 0x0022a400080011ff */
[----:B--2---:R-:W-:Y:S05]  /*9390*/  @!P0 NANOSLEEP.SYNCS 0x989680 ;  /* 0x009896800000895d */ /* 0x004fea0003900000 */
[----:B------:R-:W2:Y:S02]  /*93a0*/  @!P0 SYNCS.PHASECHK.TRANS64 P0, [R0+URZ], R3 ;  /* 0x00000003000085a7 */ /* 0x000ea400080010ff */
[----:B--2---:R-:W-:Y:S05]  /*93b0*/  @!P0 BRA `(.L_x_160) ;  /* 0xfffffffc00f08947 */ /* 0x004fea000383ffff */
[----:B------:R-:W-:Y:S05]  /*93c0*/  BRA `(.L_x_161) ;  /* 0xffffff9800347947 */ /* 0x000fea000383ffff */
.L_x_46:
[----:B------:R-:W-:-:S07]  /*93d0*/  MOV R0, UR5 ;  /* 0x0000000500007c02 */ /* 0x000fce0008000f00 */
.L_x_162:
[----:B-1----:R1:W2:Y:S02]  /*93e0*/  SYNCS.PHASECHK.TRANS64.TRYWAIT P0, [R0+URZ], R3 ;  /* 0x00000003000075a7 */ /* 0x0022a400080011ff */
[----:B--2---:R-:W-:Y:S05]  /*93f0*/  @!P0 NANOSLEEP.SYNCS 0x989680 ;  /* 0x009896800000895d */ /* 0x004fea0003900000 */
[----:B------:R-:W2:Y:S02]  /*9400*/  @!P0 SYNCS.PHASECHK.TRANS64 P0, [R0+URZ], R3 ;  /* 0x00000003000085a7 */ /* 0x000ea400080010ff */
[----:B--2---:R-:W-:Y:S05]  /*9410*/  @!P0 BRA `(.L_x_162) ;  /* 0xfffffffc00f08947 */ /* 0x004fea000383ffff */
[----:B------:R-:W-:Y:S05]  /*9420*/  BRA `(.L_x_163) ;  /* 0xffffff9800407947 */ /* 0x000fea000383ffff */
.L_x_47:
[----:B------:R-:W-:-:S07]  /*9430*/  MOV R0, UR5 ;  /* 0x0000000500007c02 */ /* 0x000fce0008000f00 */
.L_x_164:
[----:B-1----:R1:W2:Y:S02]  /*9440*/  SYNCS.PHASECHK.TRANS64.TRYWAIT P0, [R0+URZ], R3 ;  /* 0x00000003000075a7 */ /* 0x0022a400080011ff */
[----:B--2---:R-:W-:Y:S05]  /*9450*/  @!P0 NANOSLEEP.SYNCS 0x989680 ;  /* 0x009896800000895d */ /* 0x004fea0003900000 */
[----:B------:R-:W2:Y:S02]  /*9460*/  @!P0 SYNCS.PHASECHK.TRANS64 P0, [R0+URZ], R3 ;  /* 0x00000003000085a7 */ /* 0x000ea400080010ff */
[----:B--2---:R-:W-:Y:S05]  /*9470*/  @!P0 BRA `(.L_x_164) ;  /* 0xfffffffc00f08947 */ /* 0x004fea000383ffff */
[----:B------:R-:W-:Y:S05]  /*9480*/  BRA `(.L_x_165) ;  /* 0xffffff98004c7947 */ /* 0x000fea000383ffff */
.L_x_48:
[----:B------:R-:W-:-:S07]  /*9490*/  MOV R0, UR5 ;  /* 0x0000000500007c02 */ /* 0x000fce0008000f00 */
.L_x_166:
[----:B-1----:R1:W2:Y:S02]  /*94a0*/  SYNCS.PHASECHK.TRANS64.TRYWAIT P0, [R0+URZ], R3 ;  /* 0x00000003000075a7 */ /* 0x0022a400080011ff */
[----:B--2---:R-:W-:Y:S05]  /*94b0*/  @!P0 NANOSLEEP.SYNCS 0x989680 ;  /* 0x009896800000895d */ /* 0x004fea0003900000 */
[----:B------:R-:W2:Y:S02]  /*94c0*/  @!P0 SYNCS.PHASECHK.TRANS64 P0, [R0+URZ], R3 ;  /* 0x00000003000085a7 */ /* 0x000ea400080010ff */
[----:B--2---:R-:W-:Y:S05]  /*94d0*/  @!P0 BRA `(.L_x_166) ;  /* 0xfffffffc00f08947 */ /* 0x004fea000383ffff */
[----:B------:R-:W-:Y:S05]  /*94e0*/  BRA `(.L_x_167) ;  /* 0xffffff9800587947 */ /* 0x000fea000383ffff */
.L_x_51:
[----:B--2---:R2:W3:Y:S02]  /*94f0*/  SYNCS.PHASECHK.TRANS64.TRYWAIT P0, [R2+URZ+0x120], R4 ;  /* 0x00012004020075a7 */ /* 0x0044e400080011ff */
[----:B---3--:R-:W-:Y:S05]  /*9500*/  @!P0 NANOSLEEP.SYNCS 0x989680 ;  /* 0x009896800000895d */ /* 0x008fea0003900000 */
[----:B------:R-:W3:Y:S02]  /*9510*/  @!P0 SYNCS.PHASECHK.TRANS64 P0, [R2+URZ+0x120], R4 ;  /* 0x00012004020085a7 */ /* 0x000ee400080010ff */
[----:B---3--:R-:W-:Y:S05]  /*9520*/  @!P0 BRA `(.L_x_51) ;  /* 0xfffffffc00f08947 */ /* 0x008fea000383ffff */
[----:B------:R-:W-:Y:S05]  /*9530*/  BRA `(.L_x_168) ;  /* 0xffffff9800b47947 */ /* 0x000fea000383ffff */
.L_x_52:
[----:B------:R-:W-:-:S07]  /*9540*/  MOV R2, UR4 ;  /* 0x0000000400027c02 */ /* 0x000fce0008000f00 */
.L_x_169:
[----:B--2---:R2:W3:Y:S02]  /*9550*/  SYNCS.PHASECHK.TRANS64.TRYWAIT P0, [R2+URZ+0xd0], R5 ;  /* 0x0000d005020075a7 */ /* 0x0044e400080011ff */
[----:B---3--:R-:W-:Y:S05]  /*9560*/  @!P0 NANOSLEEP.SYNCS 0x989680 ;  /* 0x009896800000895d */ /* 0x008fea0003900000 */
[----:B------:R-:W3:Y:S02]  /*9570*/  @!P0 SYNCS.PHASECHK.TRANS64 P0, [R2+URZ+0xd0], R5 ;  /* 0x0000d005020085a7 */ /* 0x000ee400080010ff */
[----:B---3--:R-:W-:Y:S05]  /*9580*/  @!P0 BRA `(.L_x_169) ;  /* 0xfffffffc00f08947 */ /* 0x008fea000383ffff */
[----:B------:R-:W-:Y:S05]  /*9590*/  BRA `(.L_x_170) ;  /* 0xffffff9800c47947 */ /* 0x000fea000383ffff */
.L_x_53:
[----:B--2---:R2:W3:Y:S02]  /*95a0*/  SYNCS.PHASECHK.TRANS64.TRYWAIT P1, [R2+URZ+0xc0], R4 ;  /* 0x0000c004020075a7 */ /* 0x0044e400080211ff */
[----:B---3--:R-:W-:Y:S05]  /*95b0*/  @!P1 NANOSLEEP.SYNCS 0x989680 ;  /* 0x009896800000995d */ /* 0x008fea0003900000 */
[----:B------:R-:W3:Y:S02]  /*95c0*/  @!P1 SYNCS.PHASECHK.TRANS64 P1, [R2+URZ+0xc0], R4 ;  /* 0x0000c004020095a7 */ /* 0x000ee400080210ff */
[----:B---3--:R-:W-:Y:S05]  /*95d0*/  @!P1 BRA `(.L_x_53) ;  /* 0xfffffffc00f09947 */ /* 0x008fea000383ffff */
[----:B------:R-:W-:Y:S05]  /*95e0*/  BRA `(.L_x_171) ;  /* 0xffffff9800f47947 */ /* 0x000fea000383ffff */
.L_x_56:
[----:B------:R-:W-:-:S07]  /*95f0*/  MOV R0, UR4 ;  /* 0x0000000400007c02 */ /* 0x000fce0008000f00 */
.L_x_172:
[----:B--2---:R2:W3:Y:S02]  /*9600*/  SYNCS.PHASECHK.TRANS64.TRYWAIT P0, [R0+URZ+0xd0], R2 ;  /* 0x0000d002000075a7 */ /* 0x0044e400080011ff */
[----:B---3--:R-:W-:Y:S05]  /*9610*/  @!P0 NANOSLEEP.SYNCS 0x989680 ;  /* 0x009896800000895d */ /* 0x008fea0003900000 */
[----:B------:R-:W3:Y:S02]  /*9620*/  @!P0 SYNCS.PHASECHK.TRANS64 P0, [R0+URZ+0xd0], R2 ;  /* 0x0000d002000085a7 */ /* 0x000ee400080010ff */
[----:B---3--:R-:W-:Y:S05]  /*9630*/  @!P0 BRA `(.L_x_172) ;  /* 0xfffffffc00f08947 */ /* 0x008fea000383ffff */
[----:B------:R-:W-:Y:S05]  /*9640*/  BRA `(.L_x_55) ;  /* 0xffffff9c00487947 */ /* 0x000fea000383ffff */
.L_x_65:
[----:B--2---:R-:W-:-:S04]  /*9650*/  MOV R5, UR5 ;  /* 0x0000000500057c02 */ /* 0x004fc80008000f00 */
[----:B------:R2:W3:Y:S03]  /*9660*/  SYNCS.PHASECHK.TRANS64.TRYWAIT P0, [R5+URZ+0x8], R6 ;  /* 0x00000806050075a7 */ /* 0x0004e600080011ff */
[----:B---3--:R-:W-:Y:S05]  /*9670*/  @!P0 NANOSLEEP.SYNCS 0x989680 ;  /* 0x009896800000895d */ /* 0x008fea0003900000 */
[----:B------:R-:W3:Y:S02]  /*9680*/  @!P0 SYNCS.PHASECHK.TRANS64 P0, [R5+URZ+0x8], R6 ;  /* 0x00000806050085a7 */ /* 0x000ee400080010ff */
[----:B---3--:R-:W-:Y:S05]  /*9690*/  @!P0 BRA `(.L_x_65) ;  /* 0xfffffffc00ec8947 */ /* 0x008fea000383ffff */
[----:B------:R-:W-:Y:S05]  /*96a0*/  BRA `(.L_x_64) ;  /* 0xffffff9c00fc7947 */ /* 0x000fea000383ffff */
.L_x_67:
[----:B------:R-:W-:Y:S01]  /*96b0*/  BSSY B0, `(.L_x_173) ;  /* 0x0000006000007945 */ /* 0x000fe20003800000 */
[----:B------:R-:W-:-:S07]  /*96c0*/  MOV R15, 0xffffffff ;  /* 0xffffffff000f7802 */ /* 0x000fce0000000f00 */
[----:B-12--5:R-:W-:Y:S05]  /*96d0*/  WARPSYNC.COLLECTIVE R15, `(.L_x_174) ;  /* 0x000000000f0c7348 */ /* 0x026fea0003c00000 */
[----:B------:R-:W-:Y:S02]  /*96e0*/  ELECT P6, UR79, PT ;  /* 0x00000000004f782f */ /* 0x000fe400038c0000 */
[----:B------:R-:W-:Y:S01]  /*96f0*/  MOV R14, UR79 ;  /* 0x0000004f000e7c02 */ /* 0x000fe20008000f00 */
[----:B-12--5:R-:W-:Y:S10]  /*9700*/  ENDCOLLECTIVE ;  /* 0x000000000000791b */ /* 0x026ff40003800000 */
.L_x_174:
[----:B------:R-:W-:Y:S05]  /*9710*/  BSYNC B0 ;  /* 0x0000000000007941 */ /* 0x000fea0003800000 */
.L_x_173:
[----:B------:R-:W-:Y:S05]  /*9720*/  BRA `(.L_x_175) ;  /* 0xffffffa0002c7947 */ /* 0x000fea000383ffff */
.L_x_69:
[----:B--2---:R-:W-:-:S04]  /*9730*/  MOV R0, UR5 ;  /* 0x0000000500007c02 */ /* 0x004fc80008000f00 */
[----:B------:R2:W3:Y:S03]  /*9740*/  SYNCS.PHASECHK.TRANS64.TRYWAIT P0, [R0+URZ+0x8], R4 ;  /* 0x00000804000075a7 */ /* 0x0004e600080011ff */
[----:B---3--:R-:W-:Y:S05]  /*9750*/  @!P0 NANOSLEEP.SYNCS 0x989680 ;  /* 0x009896800000895d */ /* 0x008fea0003900000 */
[----:B------:R-:W3:Y:S02]  /*9760*/  @!P0 SYNCS.PHASECHK.TRANS64 P0, [R0+URZ+0x8], R4 ;  /* 0x00000804000085a7 */ /* 0x000ee400080010ff */
[----:B---3--:R-:W-:Y:S05]  /*9770*/  @!P0 BRA `(.L_x_69) ;  /* 0xfffffffc00ec8947 */ /* 0x008fea000383ffff */
[----:B------:R-:W-:Y:S05]  /*9780*/  BRA `(.L_x_68) ;  /* 0xffffffa000307947 */ /* 0x000fea000383ffff */
.L_x_70:
[----:B-1----:R1:W2:Y:S02]  /*9790*/  SYNCS.PHASECHK.TRANS64.TRYWAIT P0, [R0+URZ+0xc0], R4 ;  /* 0x0000c004000075a7 */ /* 0x0022a400080011ff */
[----:B--2---:R-:W-:Y:S05]  /*97a0*/  @!P0 NANOSLEEP.SYNCS 0x989680 ;  /* 0x009896800000895d */ /* 0x004fea0003900000 */
[----:B------:R-:W2:Y:S02]  /*97b0*/  @!P0 SYNCS.PHASECHK.TRANS64 P0, [R0+URZ+0xc0], R4 ;  /* 0x0000c004000085a7 */ /* 0x000ea400080010ff */
[----:B--2---:R-:W-:Y:S05]  /*97c0*/  @!P0 BRA `(.L_x_70) ;  /* 0xfffffffc00f08947 */ /* 0x004fea000383ffff */
[----:B------:R-:W-:Y:S05]  /*97d0*/  BRA `(.L_x_176) ;  /* 0xffffffa400187947 */ /* 0x000fea000383ffff */
.L_x_72:
[----:B------:R-:W-:-:S07]  /*97e0*/  MOV R0, UR31 ;  /* 0x0000001f00007c02 */ /* 0x000fce0008000f00 */
.L_x_177:
[----:B-1----:R1:W2:Y:S02]  /*97f0*/  SYNCS.PHASECHK.TRANS64.TRYWAIT P0, [R0+URZ+0x100], R4 ;  /* 0x00010004000075a7 */ /* 0x0022a400080011ff */
[----:B--2---:R-:W-:Y:S05]  /*9800*/  @!P0 NANOSLEEP.SYNCS 0x989680 ;  /* 0x009896800000895d */ /* 0x004fea0003900000 */
[----:B------:R-:W2:Y:S02]  /*9810*/  @!P0 SYNCS.PHASECHK.TRANS64 P0, [R0+URZ+0x100], R4 ;  /* 0x00010004000085a7 */ /* 0x000ea400080010ff */
[----:B--2---:R-:W-:Y:S05]  /*9820*/  @!P0 BRA `(.L_x_177) ;  /* 0xfffffffc00f08947 */ /* 0x004fea000383ffff */
[----:B------:R-:W-:Y:S05]  /*9830*/  BRA `(.L_x_178) ;  /* 0xffffffa400647947 */ /* 0x000fea000383ffff */
.L_x_75:
[----:B------:R-:W-:Y:S07]  /*9840*/  MOV R0, UR5 ;  /* 0x0000000500007c02 */ /* 0x000fee0008000f00 */
.L_x_179:
[----:B-1----:R1:W2:Y:S02]  /*9850*/  SYNCS.PHASECHK.TRANS64.TRYWAIT P0, [R0+URZ], R4 ;  /* 0x00000004000075a7 */ /* 0x0022a400080011ff */
[----:B--2---:R-:W-:Y:S05]  /*9860*/  @!P0 NANOSLEEP.SYNCS 0x989680 ;  /* 0x009896800000895d */ /* 0x004fea0003900000 */
[----:B------:R-:W2:Y:S02]  /*9870*/  @!P0 SYNCS.PHASECHK.TRANS64 P0, [R0+URZ], R4 ;  /* 0x00000004000085a7 */ /* 0x000ea400080010ff */
[----:B--2---:R-:W-:Y:S05]  /*9880*/  @!P0 BRA `(.L_x_179) ;  /* 0xfffffffc00f08947 */ /* 0x004fea000383ffff */
[----:B------:R-:W-:Y:S05]  /*9890*/  BRA `(.L_x_74) ;  /* 0xffffffa400787947 */ /* 0x000fea000383ffff */
.L_x_79:
[----:B-1----:R-:W-:-:S07]  /*98a0*/  MOV R0, UR4 ;  /* 0x0000000400007c02 */ /* 0x002fce0008000f00 */
.L_x_180:
[----:B-1----:R1:W2:Y:S02]  /*98b0*/  SYNCS.PHASECHK.TRANS64.TRYWAIT P0, [R0+URZ], R2 ;  /* 0x00000002000075a7 */ /* 0x0022a400080011ff */
[----:B--2---:R-:W-:Y:S05]  /*98c0*/  @!P0 NANOSLEEP.SYNCS 0x989680 ;  /* 0x009896800000895d */ /* 0x004fea0003900000 */
[----:B------:R-:W2:Y:S02]  /*98d0*/  @!P0 SYNCS.PHASECHK.TRANS64 P0, [R0+URZ], R2 ;  /* 0x00000002000085a7 */ /* 0x000ea400080010ff */
[----:B--2---:R-:W-:Y:S05]  /*98e0*/  @!P0 BRA `(.L_x_180) ;  /* 0xfffffffc00f08947 */ /* 0x004fea000383ffff */
[----:B------:R-:W-:Y:S05]  /*98f0*/  BRA `(.L_x_181) ;  /* 0xffffffa8006c7947 */ /* 0x000fea000383ffff */
.L_x_80:
[----:B------:R-:W-:-:S07]  /*9900*/  MOV R0, UR5 ;  /* 0x0000000500007c02 */ /* 0x000fce0008000f00 */
.L_x_182:
[----:B-1----:R1:W2:Y:S02]  /*9910*/  SYNCS.PHASECHK.TRANS64.TRYWAIT P0, [R0+URZ], R3 ;  /* 0x00000003000075a7 */ /* 0x0022a400080011ff */
[----:B--2---:R-:W-:Y:S05]  /*9920*/  @!P0 NANOSLEEP.SYNCS 0x989680 ;  /* 0x009896800000895d */ /* 0x004fea0003900000 */
[----:B------:R-:W2:Y:S02]  /*9930*/  @!P0 SYNCS.PHASECHK.TRANS64 P0, [R0+URZ], R3 ;  /* 0x00000003000085a7 */ /* 0x000ea400080010ff */
[----:B--2---:R-:W-:Y:S05]  /*9940*/  @!P0 BRA `(.L_x_182) ;  /* 0xfffffffc00f08947 */ /* 0x004fea000383ffff */
[----:B------:R-:W-:Y:S05]  /*9950*/  BRA `(.L_x_183) ;  /* 0xffffffa800787947 */ /* 0x000fea000383ffff */
.L_x_81:
[----:B------:R-:W-:-:S07]  /*9960*/  MOV R0, UR5 ;  /* 0x0000000500007c02 */ /* 0x000fce0008000f00 */
.L_x_184:
[----:B-1----:R1:W2:Y:S02]  /*9970*/  SYNCS.PHASECHK.TRANS64.TRYWAIT P0, [R0+URZ], R3 ;  /* 0x00000003000075a7 */ /* 0x0022a400080011ff */
[----:B--2---:R-:W-:Y:S05]  /*9980*/  @!P0 NANOSLEEP.SYNCS 0x989680 ;  /* 0x009896800000895d */ /* 0x004fea0003900000 */
[----:B------:R-:W2:Y:S02]  /*9990*/  @!P0 SYNCS.PHASECHK.TRANS64 P0, [R0+URZ], R3 ;  /* 0x00000003000085a7 */ /* 0x000ea400080010ff */
[----:B--2---:R-:W-:Y:S05]  /*99a0*/  @!P0 BRA `(.L_x_184) ;  /* 0xfffffffc00f08947 */ /* 0x004fea000383ffff */
[----:B------:R-:W-:Y:S05]  /*99b0*/  BRA `(.L_x_185) ;  /* 0xffffffa800847947 */ /* 0x000fea000383ffff */
.L_x_84:
[----:B------:R-:W-:-:S07]  /*99c0*/  MOV R0, UR26 ;  /* 0x0000001a00007c02 */ /* 0x000fce0008000f00 */
.L_x_186:
[----:B-1----:R1:W2:Y:S02]  /*99d0*/  SYNCS.PHASECHK.TRANS64.TRYWAIT P1, [R0+URZ+0x140], R2 ;  /* 0x00014002000075a7 */ /* 0x0022a400080211ff */
[----:B--2---:R-:W-:Y:S05]  /*99e0*/  @!P1 NANOSLEEP.SYNCS 0x989680 ;  /* 0x009896800000995d */ /* 0x004fea0003900000 */
[----:B------:R-:W2:Y:S02]  /*99f0*/  @!P1 SYNCS.PHASECHK.TRANS64 P1, [R0+URZ+0x140], R2 ;  /* 0x00014002000095a7 */ /* 0x000ea400080210ff */
[----:B--2---:R-:W-:Y:S05]  /*9a00*/  @!P1 BRA `(.L_x_186) ;  /* 0xfffffffc00f09947 */ /* 0x004fea000383ffff */
[----:B------:R-:W-:Y:S05]  /*9a10*/  BRA `(.L_x_187) ;  /* 0xffffffa800d07947 */ /* 0x000fea000383ffff */
.L_x_89:
[----:B---3--:R3:W4:Y:S02]  /*9a20*/  SYNCS.PHASECHK.TRANS64.TRYWAIT P0, [R12+URZ+0xc0], R0 ;  /* 0x0000c0000c0075a7 */ /* 0x00872400080011ff */
[----:B----4-:R-:W-:Y:S05]  /*9a30*/  @!P0 NANOSLEEP.SYNCS 0x989680 ;  /* 0x009896800000895d */ /* 0x010fea0003900000 */
[----:B------:R-:W4:Y:S02]  /*9a40*/  @!P0 SYNCS.PHASECHK.TRANS64 P0, [R12+URZ+0xc0], R0 ;  /* 0x0000c0000c0085a7 */ /* 0x000f2400080010ff */
[----:B----4-:R-:W-:Y:S05]  /*9a50*/  @!P0 BRA `(.L_x_89) ;  /* 0xfffffffc00f08947 */ /* 0x010fea000383ffff */
[----:B------:R-:W-:Y:S05]  /*9a60*/  BRA `(.L_x_188) ;  /* 0xffffffac00f87947 */ /* 0x000fea000383ffff */
.L_x_92:
[----:B-1----:R-:W-:Y:S07]  /*9a70*/  MOV R0, UR21 ;  /* 0x0000001500007c02 */ /* 0x002fee0008000f00 */
.L_x_189:
[----:B-1----:R1:W3:Y:S02]  /*9a80*/  SYNCS.PHASECHK.TRANS64.TRYWAIT P2, [R0+URZ+0xb8], R6 ;  /* 0x0000b806000075a7 */ /* 0x0022e400080411ff */
[----:B---3--:R-:W-:Y:S05]  /*9a90*/  @!P2 NANOSLEEP.SYNCS 0x989680 ;  /* 0x009896800000a95d */ /* 0x008fea0003900000 */
[----:B------:R-:W3:Y:S02]  /*9aa0*/  @!P2 SYNCS.PHASECHK.TRANS64 P2, [R0+URZ+0xb8], R6 ;  /* 0x0000b8060000a5a7 */ /* 0x000ee400080410ff */
[----:B---3--:R-:W-:Y:S05]  /*9ab0*/  @!P2 BRA `(.L_x_189) ;  /* 0xfffffffc00f0a947 */ /* 0x008fea000383ffff */
[----:B------:R-:W-:Y:S05]  /*9ac0*/  BRA `(.L_x_91) ;  /* 0xffffffb400607947 */ /* 0x000fea000383ffff */
.L_x_95:
[----:B------:R-:W-:Y:S07]  /*9ad0*/  MOV R0, UR21 ;  /* 0x0000001500007c02 */ /* 0x000fee0008000f00 */
.L_x_190:
[----:B-1----:R1:W3:Y:S02]  /*9ae0*/  SYNCS.PHASECHK.TRANS64.TRYWAIT P0, [R0+URZ+0x90], R9 ;  /* 0x00009009000075a7 */ /* 0x0022e400080011ff */
[----:B---3--:R-:W-:Y:S05]  /*9af0*/  @!P0 NANOSLEEP.SYNCS 0x989680 ;  /* 0x009896800000895d */ /* 0x008fea0003900000 */
[----:B------:R-:W3:Y:S02]  /*9b00*/  @!P0 SYNCS.PHASECHK.TRANS64 P0, [R0+URZ+0x90], R9 ;  /* 0x00009009000085a7 */ /* 0x000ee400080010ff */
[----:B---3--:R-:W-:Y:S05]  /*9b10*/  @!P0 BRA `(.L_x_190) ;  /* 0xfffffffc00f08947 */ /* 0x008fea000383ffff */
[----:B------:R-:W-:Y:S05]  /*9b20*/  BRA `(.L_x_191) ;  /* 0xffffffb400bc7947 */ /* 0x000fea000383ffff */
.L_x_96:
[----:B------:R-:W-:Y:S07]  /*9b30*/  MOV R0, UR21 ;  /* 0x0000001500007c02 */ /* 0x000fee0008000f00 */
.L_x_192:
[----:B-1----:R1:W3:Y:S02]  /*9b40*/  SYNCS.PHASECHK.TRANS64.TRYWAIT P0, [R0+URZ+0x98], R9 ;  /* 0x00009809000075a7 */ /* 0x0022e400080011ff */
[----:B---3--:R-:W-:Y:S05]  /*9b50*/  @!P0 NANOSLEEP.SYNCS 0x989680 ;  /* 0x009896800000895d */ /* 0x008fea0003900000 */
[----:B------:R-:W3:Y:S02]  /*9b60*/  @!P0 SYNCS.PHASECHK.TRANS64 P0, [R0+URZ+0x98], R9 ;  /* 0x00009809000085a7 */ /* 0x000ee400080010ff */
[----:B---3--:R-:W-:Y:S05]  /*9b70*/  @!P0 BRA `(.L_x_192) ;  /* 0xfffffffc00f08947 */ /* 0x008fea000383ffff */
[----:B------:R-:W-:Y:S05]  /*9b80*/  BRA `(.L_x_193) ;  /* 0xffffffb800187947 */ /* 0x000fea000383ffff */
.L_x_97:
[----:B------:R-:W-:Y:S07]  /*9b90*/  MOV R0, UR21 ;  /* 0x0000001500007c02 */ /* 0x000fee0008000f00 */
.L_x_194:
[----:B-1----:R1:W3:Y:S02]  /*9ba0*/  SYNCS.PHASECHK.TRANS64.TRYWAIT P0, [R0+URZ+0xa0], R9 ;  /* 0x0000a009000075a7 */ /* 0x0022e400080011ff */
[----:B---3--:R-:W-:Y:S05]  /*9bb0*/  @!P0 NANOSLEEP.SYNCS 0x989680 ;  /* 0x009896800000895d */ /* 0x008fea0003900000 */
[----:B------:R-:W3:Y:S02]  /*9bc0*/  @!P0 SYNCS.PHASECHK.TRANS64 P0, [R0+URZ+0xa0], R9 ;  /* 0x0000a009000085a7 */ /* 0x000ee400080010ff */
[----:B---3--:R-:W-:Y:S05]  /*9bd0*/  @!P0 BRA `(.L_x_194) ;  /* 0xfffffffc00f08947 */ /* 0x008fea000383ffff */
[----:B------:R-:W-:Y:S05]  /*9be0*/  BRA `(.L_x_195) ;  /* 0xffffffb800747947 */ /* 0x000fea000383ffff */
.L_x_98:
[----:B------:R-:W-:Y:S07]  /*9bf0*/  MOV R0, UR21 ;  /* 0x0000001500007c02 */ /* 0x000fee0008000f00 */
.L_x_196:
[----:B-1----:R1:W3:Y:S02]  /*9c00*/  SYNCS.PHASECHK.TRANS64.TRYWAIT P0, [R0+URZ+0xa8], R9 ;  /* 0x0000a809000075a7 */ /* 0x0022e400080011ff */
[----:B---3--:R-:W-:Y:S05]  /*9c10*/  @!P0 NANOSLEEP.SYNCS 0x989680 ;  /* 0x009896800000895d */ /* 0x008fea0003900000 */
[----:B------:R-:W3:Y:S02]  /*9c20*/  @!P0 SYNCS.PHASECHK.TRANS64 P0, [R0+URZ+0xa8], R9 ;  /* 0x0000a809000085a7 */ /* 0x000ee400080010ff */
[----:B---3--:R-:W-:Y:S05]  /*9c30*/  @!P0 BRA `(.L_x_196) ;  /* 0xfffffffc00f08947 */ /* 0x008fea000383ffff */
[----:B------:R-:W-:Y:S05]  /*9c40*/  BRA `(.L_x_197) ;  /* 0xffffffb800d07947 */ /* 0x000fea000383ffff */
.L_x_100:
[----:B------:R-:W-:-:S07]  /*9c50*/  MOV R0, UR21 ;  /* 0x0000001500007c02 */ /* 0x000fce0008000f00 */
.L_x_198:
[----:B-1----:R1:W4:Y:S02]  /*9c60*/  SYNCS.PHASECHK.TRANS64.TRYWAIT P0, [R0+URZ+0x90], R2 ;  /* 0x00009002000075a7 */ /* 0x00232400080011ff */
[----:B----4-:R-:W-:Y:S05]  /*9c70*/  @!P0 NANOSLEEP.SYNCS 0x989680 ;  /* 0x009896800000895d */ /* 0x010fea0003900000 */
[----:B------:R-:W4:Y:S02]  /*9c80*/  @!P0 SYNCS.PHASECHK.TRANS64 P0, [R0+URZ+0x90], R2 ;  /* 0x00009002000085a7 */ /* 0x000f2400080010ff */
[----:B----4-:R-:W-:Y:S05]  /*9c90*/  @!P0 BRA `(.L_x_198) ;  /* 0xfffffffc00f08947 */ /* 0x010fea000383ffff */
[----:B------:R-:W-:Y:S05]  /*9ca0*/  BRA `(.L_x_199) ;  /* 0xffffffbc005c7947 */ /* 0x000fea000383ffff */
.L_x_101:
[----:B-1----:R-:W-:-:S07]  /*9cb0*/  MOV R0, UR21 ;  /* 0x0000001500007c02 */ /* 0x002fce0008000f00 */
.L_x_200:
[----:B-1----:R1:W4:Y:S02]  /*9cc0*/  SYNCS.PHASECHK.TRANS64.TRYWAIT P0, [R0+URZ+0x98], R2 ;  /* 0x00009802000075a7 */ /* 0x00232400080011ff */
[----:B----4-:R-:W-:Y:S05]  /*9cd0*/  @!P0 NANOSLEEP.SYNCS 0x989680 ;  /* 0x009896800000895d */ /* 0x010fea0003900000 */
[----:B------:R-:W4:Y:S02]  /*9ce0*/  @!P0 SYNCS.PHASECHK.TRANS64 P0, [R0+URZ+0x98], R2 ;  /* 0x00009802000085a7 */ /* 0x000f2400080010ff */
[----:B----4-:R-:W-:Y:S05]  /*9cf0*/  @!P0 BRA `(.L_x_200) ;  /* 0xfffffffc00f08947 */ /* 0x010fea000383ffff */
[----:B------:R-:W-:Y:S05]  /*9d00*/  BRA `(.L_x_201) ;  /* 0xffffffbc004c7947 */ /* 0x000fea000383ffff */
.L_x_102:
[----:B-1----:R-:W-:-:S07]  /*9d10*/  MOV R0, UR21 ;  /* 0x0000001500007c02 */ /* 0x002fce0008000f00 */
.L_x_202:
[----:B-1----:R1:W4:Y:S02]  /*9d20*/  SYNCS.PHASECHK.TRANS64.TRYWAIT P0, [R0+URZ+0xa0], R2 ;  /* 0x0000a002000075a7 */ /* 0x00232400080011ff */
[----:B----4-:R-:W-:Y:S05]  /*9d30*/  @!P0 NANOSLEEP.SYNCS 0x989680 ;  /* 0x009896800000895d */ /* 0x010fea0003900000 */
[----:B------:R-:W4:Y:S02]  /*9d40*/  @!P0 SYNCS.PHASECHK.TRANS64 P0, [R0+URZ+0xa0], R2 ;  /* 0x0000a002000085a7 */ /* 0x000f2400080010ff */
[----:B----4-:R-:W-:Y:S05]  /*9d50*/  @!P0 BRA `(.L_x_202) ;  /* 0xfffffffc00f08947 */ /* 0x010fea000383ffff */
[----:B------:R-:W-:Y:S05]  /*9d60*/  BRA `(.L_x_203) ;  /* 0xffffffbc003c7947 */ /* 0x000fea000383ffff */
.L_x_104:
[----:B--2---:R2:W3:Y:S02]  /*9d70*/  SYNCS.PHASECHK.TRANS64.TRYWAIT P0, [R3+URZ+0xc0], R0 ;  /* 0x0000c000030075a7 */ /* 0x0044e400080011ff */
[----:B---3--:R-:W-:Y:S05]  /*9d80*/  @!P0 NANOSLEEP.SYNCS 0x989680 ;  /* 0x009896800000895d */ /* 0x008fea0003900000 */
[----:B------:R-:W3:Y:S02]  /*9d90*/  @!P0 SYNCS.PHASECHK.TRANS64 P0, [R3+URZ+0xc0], R0 ;  /* 0x0000c000030085a7 */ /* 0x000ee400080010ff */
[----:B---3--:R-:W-:Y:S05]  /*9da0*/  @!P0 BRA `(.L_x_104) ;  /* 0xfffffffc00f08947 */ /* 0x008fea000383ffff */
[----:B------:R-:W-:Y:S05]  /*9db0*/  BRA `(.L_x_204) ;  /* 0xffffffc000007947 */ /* 0x000fea000383ffff */
.L_x_115:
[----:B-1----:R-:W-:Y:S04]  /*9dc0*/  MOV R2, UR43 ;  /* 0x0000002b00027c02 */ /* 0x002fe80008000f00 */
[----:B------:R1:W2:Y:S03]  /*9dd0*/  SYNCS.PHASECHK.TRANS64.TRYWAIT P0, [R2+URZ+0x70], R3 ;  /* 0x00007003020075a7 */ /* 0x0002a600080011ff */
[----:B--2---:R-:W-:Y:S05]  /*9de0*/  @!P0 NANOSLEEP.SYNCS 0x989680 ;  /* 0x009896800000895d */ /* 0x004fea0003900000 */
[----:B------:R-:W2:Y:S02]  /*9df0*/  @!P0 SYNCS.PHASECHK.TRANS64 P0, [R2+URZ+0x70], R3 ;  /* 0x00007003020085a7 */ /* 0x000ea400080010ff */
[----:B--2---:R-:W-:Y:S05]  /*9e00*/  @!P0 BRA `(.L_x_115) ;  /* 0xfffffffc00ec8947 */ /* 0x004fea000383ffff */
[----:B------:R-:W-:Y:S05]  /*9e10*/  BRA `(.L_x_114) ;  /* 0xffffffcc00507947 */ /* 0x000fea000383ffff */
.L_x_117:
[----:B-1----:R1:W3:Y:S02]  /*9e20*/  SYNCS.PHASECHK.TRANS64.TRYWAIT P1, [R54+URZ+0xe0], R0 ;  /* 0x0000e000360075a7 */ /* 0x0022e400080211ff */
[----:B---3--:R-:W-:Y:S05]  /*9e30*/  @!P1 NANOSLEEP.SYNCS 0x989680 ;  /* 0x009896800000995d */ /* 0x008fea0003900000 */
[----:B------:R-:W3:Y:S02]  /*9e40*/  @!P1 SYNCS.PHASECHK.TRANS64 P1, [R54+URZ+0xe0], R0 ;  /* 0x0000e000360095a7 */ /* 0x000ee400080210ff */
[----:B---3--:R-:W-:Y:S05]  /*9e50*/  @!P1 BRA `(.L_x_117) ;  /* 0xfffffffc00f09947 */ /* 0x008fea000383ffff */
[----:B------:R-:W-:Y:S05]  /*9e60*/  BRA `(.L_x_116) ;  /* 0xffffffcc00707947 */ /* 0x000fea000383ffff */
.L_x_126:
[----:B--2---:R2:W3:Y:S02]  /*9e70*/  SYNCS.PHASECHK.TRANS64.TRYWAIT P0, [R2+URZ+0x70], R0 ;  /* 0x00007000020075a7 */ /* 0x0044e400080011ff */
[----:B---3--:R-:W-:Y:S05]  /*9e80*/  @!P0 NANOSLEEP.SYNCS 0x989680 ;  /* 0x009896800000895d */ /* 0x008fea0003900000 */
[----:B------:R-:W3:Y:S02]  /*9e90*/  @!P0 SYNCS.PHASECHK.TRANS64 P0, [R2+URZ+0x70], R0 ;  /* 0x00007000020085a7 */ /* 0x000ee400080010ff */
[----:B---3--:R-:W-:Y:S05]  /*9ea0*/  @!P0 BRA `(.L_x_126) ;  /* 0xfffffffc00f08947 */ /* 0x008fea000383ffff */
[----:B------:R-:W-:Y:S05]  /*9eb0*/  BRA `(.L_x_125) ;  /* 0xffffffd400807947 */ /* 0x000fea000383ffff */
.L_x_134:
[----:B--2---:R2:W3:Y:S02]  /*9ec0*/  SYNCS.PHASECHK.TRANS64.TRYWAIT P0, [R2+URZ+0x70], R4 ;  /* 0x00007004020075a7 */ /* 0x0044e400080011ff */
[----:B---3--:R-:W-:Y:S05]  /*9ed0*/  @!P0 NANOSLEEP.SYNCS 0x989680 ;  /* 0x009896800000895d */ /* 0x008fea0003900000 */
[----:B------:R-:W3:Y:S02]  /*9ee0*/  @!P0 SYNCS.PHASECHK.TRANS64 P0, [R2+URZ+0x70], R4 ;  /* 0x00007004020085a7 */ /* 0x000ee400080010ff */
[----:B---3--:R-:W-:Y:S05]  /*9ef0*/  @!P0 BRA `(.L_x_134) ;  /* 0xfffffffc00f08947 */ /* 0x008fea000383ffff */
[----:B------:R-:W-:Y:S05]  /*9f00*/  BRA `(.L_x_133) ;  /* 0xffffffdc00a07947 */ /* 0x000fea000383ffff */
.L_x_142:
[----:B--2---:R2:W3:Y:S02]  /*9f10*/  SYNCS.PHASECHK.TRANS64.TRYWAIT P0, [R3+URZ+0x70], R0 ;  /* 0x00007000030075a7 */ /* 0x0044e400080011ff */
[----:B---3--:R-:W-:Y:S05]  /*9f20*/  @!P0 NANOSLEEP.SYNCS 0x989680 ;  /* 0x009896800000895d */ /* 0x008fea0003900000 */
[----:B------:R-:W3:Y:S02]  /*9f30*/  @!P0 SYNCS.PHASECHK.TRANS64 P0, [R3+URZ+0x70], R0 ;  /* 0x00007000030085a7 */ /* 0x000ee400080010ff */
[----:B---3--:R-:W-:Y:S05]  /*9f40*/  @!P0 BRA `(.L_x_142) ;  /* 0xfffffffc00f08947 */ /* 0x008fea000383ffff */
[----:B------:R-:W-:Y:S05]  /*9f50*/  BRA `(.L_x_141) ;  /* 0xffffffe400c07947 */ /* 0x000fea000383ffff */
        .weak           $__internal_0_$__cuda_sm10x_tcgen05_guardrail_trap_col_being_dealloced_not_returned_by_alloc
        .type           $__internal_0_$__cuda_sm10x_tcgen05_guardrail_trap_col_being_dealloced_not_returned_by_alloc,@function
        .size           $__internal_0_$__cuda_sm10x_tcgen05_guardrail_trap_col_being_dealloced_not_returned_by_alloc,($__internal_1_$__cuda_sm10x_tcgen05_guardrail_trap_phase_invalid_during_alloc - $__internal_0_$__cuda_sm10x_tcgen05_guardrail_trap_col_being_dealloced_not_returned_by_alloc)
$__internal_0_$__cuda_sm10x_tcgen05_guardrail_trap_col_being_dealloced_not_returned_by_alloc:
[----:B------:R-:W-:Y:S05]  /*9f60*/  BPT.TRAP 0x1 ;  /* 0x000000040000795c */ /* 0x000fea0000300000 */
[----:B------:R-:W-:-:S04]  /*9f70*/  HFMA2 R3, -RZ, RZ, 0, 0 ;  /* 0x00000000ff037431 */ /* 0x000fc800000001ff */
[----:B------:R-:W-:Y:S05]  /*9f80*/  RET.REL.NODEC R2 `(_ZN7cutlass13device_kernelINS_4gemm6kernel13GemmUniversalIN4cute5tupleIJiiiiEEENS1_10collective13CollectiveMmaINS1_35MainloopSm100TmaUmmaWarpSpecializedILi7ELi2ELi4ENS5_IJNS4_1CILi4EEENSA_ILi2EEENSA_ILi1EEEEEEEENS5_IJNSA_ILi128EEESG_NSA_ILi64EEEEEENS_6half_tENS5_IJlSD_lEEESJ_NS5_IJSD_llEEENS4_8TiledMMAINS4_8MMA_AtomIJNS4_26SM100_MMA_F16BF16_2x1SM_SSISJ_SJ_fLi128ELi128ELNS4_4UMMA5MajorE0ELSQ_1ELNSP_7ScaleInE0ELSR_0EEEEEENS4_6LayoutINS5_IJSD_SD_SD_EEENS5_IJNSA_ILi0EEESW_SW_EEEEENS5_IJNS4_10UnderscoreESZ_SZ_EEEEENS4_28SM100_TMA_2SM_LOAD_MULTICASTENS4_14ComposedLayoutINS4_7SwizzleILi3ELi4ELi3EEENS4_18smem_ptr_flag_bitsILi16EEENSU_INS5_IJNSA_ILi8EEESH_EEENS5_IJSH_SD_EEEEEEEvNS4_8identityES12_NS13_IS15_S17_NSU_INS5_IJSH_S18_EEENS5_IJSD_SH_EEEEEEEvS1D_EENS_8epilogue10collective18CollectiveEpilogueINS1J_23Sm100TmaWarpSpecializedILi4ELi2ELi16ELb1ELb0EEEJNS5_IJSH_SG_SH_EEENS5_IJNSU_ISH_SD_EENSU_INS5_IJNSA_ILi16EEESC_EEES1F_EEEEESJ_SK_SJ_SK_NS1J_6fusion15FusionCallbacksIS1N_NS1U_17LinearCombinationISJ_fSJ_fLNS_15FloatRoundStyleE2EEES1O_S1T_JEEENS4_5SM1004TMEM4LOAD26SM100_TMEM_LOAD_32dp32b16xENS4_13SM90_TMA_LOADENS13_INS14_ILi1ELi4ELi3EEES17_NSU_INS5_IJS18_S1Q_EEENS5_IJS1Q_SD_EEEEEEENS4_39AutoVectorizingCopyWithAssumedAlignmentILi128EEENS4_14SM90_TMA_STOREES29_S2B_S2B_EEEvvEEEEvNT_6ParamsE) ;  /* 0xffffff60021c7950 */ /* 0x000fea0003c3ffff */
        .weak           $__internal_1_$__cuda_sm10x_tcgen05_guardrail_trap_phase_invalid_during_alloc
        .type           $__internal_1_$__cuda_sm10x_tcgen05_guardrail_trap_phase_invalid_during_alloc,@function
        .size           $__internal_1_$__cuda_sm10x_tcgen05_guardrail_trap_phase_invalid_during_alloc,($__internal_2_$__cuda_sm10x_tcgen05_guardrail_trap_unallocated_columns_being_dealloced - $__internal_1_$__cuda_sm10x_tcgen05_guardrail_trap_phase_invalid_during_alloc)
$__internal_1_$__cuda_sm10x_tcgen05_guardrail_trap_phase_invalid_during_alloc:
[----:B------:R-:W-:Y:S05]  /*9f90*/  BPT.TRAP 0x1 ;  /* 0x000000040000795c */ /* 0x000fea0000300000 */
[----:B------:R-:W-:-:S04]  /*9fa0*/  MOV R5, 0x0 ;  /* 0x0000000000057802 */ /* 0x000fc80000000f00 */
[----:B------:R-:W-:Y:S05]  /*9fb0*/  RET.REL.NODEC R4 `(_ZN7cutlass13device_kernelINS_4gemm6kernel13GemmUniversalIN4cute5tupleIJiiiiEEENS1_10collective13CollectiveMmaINS1_35MainloopSm100TmaUmmaWarpSpecializedILi7ELi2ELi4ENS5_IJNS4_1CILi4EEENSA_ILi2EEENSA_ILi1EEEEEEEENS5_IJNSA_ILi128EEESG_NSA_ILi64EEEEEENS_6half_tENS5_IJlSD_lEEESJ_NS5_IJSD_llEEENS4_8TiledMMAINS4_8MMA_AtomIJNS4_26SM100_MMA_F16BF16_2x1SM_SSISJ_SJ_fLi128ELi128ELNS4_4UMMA5MajorE0ELSQ_1ELNSP_7ScaleInE0ELSR_0EEEEEENS4_6LayoutINS5_IJSD_SD_SD_EEENS5_IJNSA_ILi0EEESW_SW_EEEEENS5_IJNS4_10UnderscoreESZ_SZ_EEEEENS4_28SM100_TMA_2SM_LOAD_MULTICASTENS4_14ComposedLayoutINS4_7SwizzleILi3ELi4ELi3EEENS4_18smem_ptr_flag_bitsILi16EEENSU_INS5_IJNSA_ILi8EEESH_EEENS5_IJSH_SD_EEEEEEEvNS4_8identityES12_NS13_IS15_S17_NSU_INS5_IJSH_S18_EEENS5_IJSD_SH_EEEEEEEvS1D_EENS_8epilogue10collective18CollectiveEpilogueINS1J_23Sm100TmaWarpSpecializedILi4ELi2ELi16ELb1ELb0EEEJNS5_IJSH_SG_SH_EEENS5_IJNSU_ISH_SD_EENSU_INS5_IJNSA_ILi16EEESC_EEES1F_EEEEESJ_SK_SJ_SK_NS1J_6fusion15FusionCallbacksIS1N_NS1U_17LinearCombinationISJ_fSJ_fLNS_15FloatRoundStyleE2EEES1O_S1T_JEEENS4_5SM1004TMEM4LOAD26SM100_TMEM_LOAD_32dp32b16xENS4_13SM90_TMA_LOADENS13_INS14_ILi1ELi4ELi3EEES17_NSU_INS5_IJS18_S1Q_EEENS5_IJS1Q_SD_EEEEEEENS4_39AutoVectorizingCopyWithAssumedAlignmentILi128EEENS4_14SM90_TMA_STOREES29_S2B_S2B_EEEvvEEEEvNT_6ParamsE) ;  /* 0xffffff6004107950 */ /* 0x000fea0003c3ffff */
        .weak           $__internal_2_$__cuda_sm10x_tcgen05_guardrail_trap_unallocated_columns_being_dealloced
        .type           $__internal_2_$__cuda_sm10x_tcgen05_guardrail_trap_unallocated_columns_being_dealloced,@function
        .size           $__internal_2_$__cuda_sm10x_tcgen05_guardrail_trap_unallocated_columns_being_dealloced,(.L_x_206 - $__internal_2_$__cuda_sm10x_tcgen05_guardrail_trap_unallocated_columns_being_dealloced)
$__internal_2_$__cuda_sm10x_tcgen05_guardrail_trap_unallocated_columns_being_dealloced:
[----:B------:R-:W-:Y:S05]  /*9fc0*/  BPT.TRAP 0x1 ;  /* 0x000000040000795c */ /* 0x000fea0000300000 */
[----:B------:R-:W-:-:S04]  /*9fd0*/  HFMA2 R3, -RZ, RZ, 0, 0 ;  /* 0x00000000ff037431 */ /* 0x000fc800000001ff */
[----:B------:R-:W-:Y:S05]  /*9fe0*/  RET.REL.NODEC R2 `(_ZN7cutlass13device_kernelINS_4gemm6kernel13GemmUniversalIN4cute5tupleIJiiiiEEENS1_10collective13CollectiveMmaINS1_35MainloopSm100TmaUmmaWarpSpecializedILi7ELi2ELi4ENS5_IJNS4_1CILi4EEENSA_ILi2EEENSA_ILi1EEEEEEEENS5_IJNSA_ILi128EEESG_NSA_ILi64EEEEEENS_6half_tENS5_IJlSD_lEEESJ_NS5_IJSD_llEEENS4_8TiledMMAINS4_8MMA_AtomIJNS4_26SM100_MMA_F16BF16_2x1SM_SSISJ_SJ_fLi128ELi128ELNS4_4UMMA5MajorE0ELSQ_1ELNSP_7ScaleInE0ELSR_0EEEEEENS4_6LayoutINS5_IJSD_SD_SD_EEENS5_IJNSA_ILi0EEESW_SW_EEEEENS5_IJNS4_10UnderscoreESZ_SZ_EEEEENS4_28SM100_TMA_2SM_LOAD_MULTICASTENS4_14ComposedLayoutINS4_7SwizzleILi3ELi4ELi3EEENS4_18smem_ptr_flag_bitsILi16EEENSU_INS5_IJNSA_ILi8EEESH_EEENS5_IJSH_SD_EEEEEEEvNS4_8identityES12_NS13_IS15_S17_NSU_INS5_IJSH_S18_EEENS5_IJSD_SH_EEEEEEEvS1D_EENS_8epilogue10collective18CollectiveEpilogueINS1J_23Sm100TmaWarpSpecializedILi4ELi2ELi16ELb1ELb0EEEJNS5_IJSH_SG_SH_EEENS5_IJNSU_ISH_SD_EENSU_INS5_IJNSA_ILi16EEESC_EEES1F_EEEEESJ_SK_SJ_SK_NS1J_6fusion15FusionCallbacksIS1N_NS1U_17LinearCombinationISJ_fSJ_fLNS_15FloatRoundStyleE2EEES1O_S1T_JEEENS4_5SM1004TMEM4LOAD26SM100_TMEM_LOAD_32dp32b16xENS4_13SM90_TMA_LOADENS13_INS14_ILi1ELi4ELi3EEES17_NSU_INS5_IJS18_S1Q_EEENS5_IJS1Q_SD_EEEEEEENS4_39AutoVectorizingCopyWithAssumedAlignmentILi128EEENS4_14SM90_TMA_STOREES29_S2B_S2B_EEEvvEEEEvNT_6ParamsE) ;  /* 0xffffff6002047950 */ /* 0x000fea0003c3ffff */
.L_x_205:
[----:B------:R-:W-:-:S00]  /*9ff0*/  BRA `(.L_x_205) ;  /* 0xfffffffc00fc7947 */ /* 0x000fc0000383ffff */
[----:B------:R-:W-:-:S00]  /*a000*/  NOP ;  /* 0x0000000000007918 */ /* 0x000fc00000000000 */
[----:B------:R-:W-:-:S00]  /*a010*/  NOP ;  /* 0x0000000000007918 */ /* 0x000fc00000000000 */
[----:B------:R-:W-:-:S00]  /*a020*/  NOP ;  /* 0x0000000000007918 */ /* 0x000fc00000000000 */
[----:B------:R-:W-:-:S00]  /*a030*/  NOP ;  /* 0x0000000000007918 */ /* 0x000fc00000000000 */
[----:B------:R-:W-:-:S00]  /*a040*/  NOP ;  /* 0x0000000000007918 */ /* 0x000fc00000000000 */
[----:B------:R-:W-:-:S00]  /*a050*/  NOP ;  /* 0x0000000000007918 */ /* 0x000fc00000000000 */
[----:B------:R-:W-:-:S00]  /*a060*/  NOP ;  /* 0x0000000000007918 */ /* 0x000fc00000000000 */
[----:B------:R-:W-:-:S00]  /*a070*/  NOP ;  /* 0x0000000000007918 */ /* 0x000fc00000000000 */
.L_x_206:


//--------------------- .nv.global.init           --------------------------
	.section	.nv.global.init,"aw",@progbits
.nv.global.init:
	.type		$str$27,@object
	.size		$str$27,($str$28 - $str$27)
$str$27:
        /*0000*/ 	.byte	0x28, 0x61, 0x64, 0x64, 0x72, 0x65, 0x73, 0x73, 0x20, 0x26, 0x20, 0x6d, 0x61, 0x73, 0x6b, 0x29
        /*0010*/ 	.byte	0x20, 0x3d, 0x3d, 0x20, 0x30, 0x00
	.type		$str$28,@object
	.size		$str$28,($str$26 - $str$28)
$str$28:
        /*0016*/ 	.byte	0x2f, 0x74, 0x6d, 0x70, 0x2f, 0x63, 0x75, 0x74, 0x6c, 0x61, 0x73, 0x73, 0x5f, 0x73, 0x77, 0x65
        /*0026*/ 	.byte	0x65, 0x70, 0x5f, 0x73, 0x72, 0x63, 0x2f, 0x69, 0x6e, 0x63, 0x6c, 0x75, 0x64, 0x65, 0x2f, 0x63
        /*0036*/ 	.byte	0x75, 0x74, 0x65, 0x2f, 0x70, 0x6f, 0x69, 0x6e, 0x74, 0x65, 0x72, 0x5f, 0x66, 0x6c, 0x61, 0x67
        /*0046*/ 	.byte	0x67, 0x65, 0x64, 0x2e, 0x68, 0x70, 0x70, 0x00
	.type		$str$26,@object
	.size		$str$26,($str$25 - $str$26)
$str$26:
        /*004e*/ 	.byte	0x2f, 0x74, 0x6d, 0x70, 0x2f, 0x63, 0x75, 0x74, 0x6c, 0x61, 0x73, 0x73, 0x5f, 0x73, 0x77, 0x65
        /*005e*/ 	.byte	0x65, 0x70, 0x5f, 0x73, 0x72, 0x63, 0x2f, 0x69, 0x6e, 0x63, 0x6c, 0x75, 0x64, 0x65, 0x2f, 0x63
        /*006e*/ 	.byte	0x75, 0x74, 0x65, 0x2f, 0x61, 0x74, 0x6f, 0x6d, 0x2f, 0x63, 0x6f, 0x70, 0x79, 0x5f, 0x74, 0x72
        /*007e*/ 	.byte	0x61, 0x69, 0x74, 0x73, 0x5f, 0x73, 0x6d, 0x31, 0x30, 0x30, 0x2e, 0x68, 0x70, 0x70, 0x00
	.type		$str$25,@object
	.size		$str$25,(__unnamed_1 - $str$25)
$str$25:
        /*008d*/ 	.byte	0x28, 0x28, 0x75, 0x69, 0x6e, 0x74, 0x33, 0x32, 0x5f, 0x74, 0x28, 0x74, 0x68, 0x72, 0x65, 0x61
        /*009d*/ 	.byte	0x64, 0x49, 0x64, 0x78, 0x2e, 0x78, 0x29, 0x20, 0x2f, 0x20, 0x33, 0x32, 0x29, 0x20, 0x25, 0x20
        /*00ad*/ 	.byte	0x34, 0x29, 0x20, 0x3d, 0x3d, 0x20, 0x28, 0x28, 0x28, 0x74, 0x6d, 0x65, 0x6d, 0x5f, 0x61, 0x64
        /*00bd*/ 	.byte	0x64, 0x72, 0x20, 0x3e, 0x3e, 0x20, 0x31, 0x36, 0x29, 0x20, 0x2f, 0x20, 0x33, 0x32, 0x29, 0x20
        /*00cd*/ 	.byte	0x25, 0x20, 0x34, 0x29, 0x00
	.type		__unnamed_1,@object
	.size		__unnamed_1,(__unnamed_2 - __unnamed_1)
__unnamed_1:
        /*00d2*/ 	.byte	0x61, 0x75, 0x74, 0x6f, 0x20, 0x63, 0x75, 0x74, 0x65, 0x3a, 0x3a, 0x61, 0x73, 0x5f, 0x70, 0x6f
        /* <DEDUP_REMOVED lines=24> */
        /*0262*/ 	.byte	0x34, 0x38, 0x3e, 0x3e, 0x3e, 0x3e, 0x5d, 0x00
	.type		__unnamed_2,@object
	.size		__unnamed_2,(.L_2 - __unnamed_2)
__unnamed_2:
        /* <DEDUP_REMOVED lines=40> */
        /*04ea*/ 	.byte	0x3a, 0x3a, 0x43, 0x3c, 0x30, 0x3e, 0x3e, 0x3e, 0x3e, 0x5d, 0x00
.L_2:


//--------------------- .nv.shared._ZN7cutlass13device_kernelINS_4gemm6kernel13GemmUniversalIN4cute5tupleIJiiiiEEENS1_10collective13CollectiveMmaINS1_35MainloopSm100TmaUmmaWarpSpecializedILi7ELi2ELi4ENS5_IJNS4_1CILi4EEENSA_ILi2EEENSA_ILi1EEEEEEEENS5_IJNSA_ILi128EEESG_NSA_ILi64EEEEEENS_6half_tENS5_IJlSD_lEEESJ_NS5_IJSD_llEEENS4_8TiledMMAINS4_8MMA_AtomIJNS4_26SM100_MMA_F16BF16_2x1SM_SSISJ_SJ_fLi128ELi128ELNS4_4UMMA5MajorE0ELSQ_1ELNSP_7ScaleInE0ELSR_0EEEEEENS4_6LayoutINS5_IJSD_SD_SD_EEENS5_IJNSA_ILi0EEESW_SW_EEEEENS5_IJNS4_10UnderscoreESZ_SZ_EEEEENS4_28SM100_TMA_2SM_LOAD_MULTICASTENS4_14ComposedLayoutINS4_7SwizzleILi3ELi4ELi3EEENS4_18smem_ptr_flag_bitsILi16EEENSU_INS5_IJNSA_ILi8EEESH_EEENS5_IJSH_SD_EEEEEEEvNS4_8identityES12_NS13_IS15_S17_NSU_INS5_IJSH_S18_EEENS5_IJSD_SH_EEEEEEEvS1D_EENS_8epilogue10collective18CollectiveEpilogueINS1J_23Sm100TmaWarpSpecializedILi4ELi2ELi16ELb1ELb0EEEJNS5_IJSH_SG_SH_EEENS5_IJNSU_ISH_SD_EENSU_INS5_IJNSA_ILi16EEESC_EEES1F_EEEEESJ_SK_SJ_SK_NS1J_6fusion15FusionCallbacksIS1N_NS1U_17LinearCombinationISJ_fSJ_fLNS_15FloatRoundStyleE2EEES1O_S1T_JEEENS4_5SM1004TMEM4LOAD26SM100_TMEM_LOAD_32dp32b16xENS4_13SM90_TMA_LOADENS13_INS14_ILi1ELi4ELi3EEES17_NSU_INS5_IJS18_S1Q_EEENS5_IJS1Q_SD_EEEEEEENS4_39AutoVectorizingCopyWithAssumedAlignmentILi128EEENS4_14SM90_TMA_STOREES29_S2B_S2B_EEEvvEEEEvNT_6ParamsE --------------------------
	.section	.nv.shared._ZN7cutlass13device_kernelINS_4gemm6kernel13GemmUniversalIN4cute5tupleIJiiiiEEENS1_10collective13CollectiveMmaINS1_35MainloopSm100TmaUmmaWarpSpecializedILi7ELi2ELi4ENS5_IJNS4_1CILi4EEENSA_ILi2EEENSA_ILi1EEEEEEEENS5_IJNSA_ILi128EEESG_NSA_ILi64EEEEEENS_6half_tENS5_IJlSD_lEEESJ_NS5_IJSD_llEEENS4_8TiledMMAINS4_8MMA_AtomIJNS4_26SM100_MMA_F16BF16_2x1SM_SSISJ_SJ_fLi128ELi128ELNS4_4UMMA5MajorE0ELSQ_1ELNSP_7ScaleInE0ELSR_0EEEEEENS4_6LayoutINS5_IJSD_SD_SD_EEENS5_IJNSA_ILi0EEESW_SW_EEEEENS5_IJNS4_10UnderscoreESZ_SZ_EEEEENS4_28SM100_TMA_2SM_LOAD_MULTICASTENS4_14ComposedLayoutINS4_7SwizzleILi3ELi4ELi3EEENS4_18smem_ptr_flag_bitsILi16EEENSU_INS5_IJNSA_ILi8EEESH_EEENS5_IJSH_SD_EEEEEEEvNS4_8identityES12_NS13_IS15_S17_NSU_INS5_IJSH_S18_EEENS5_IJSD_SH_EEEEEEEvS1D_EENS_8epilogue10collective18CollectiveEpilogueINS1J_23Sm100TmaWarpSpecializedILi4ELi2ELi16ELb1ELb0EEEJNS5_IJSH_SG_SH_EEENS5_IJNSU_ISH_SD_EENSU_INS5_IJNSA_ILi16EEESC_EEES1F_EEEEESJ_SK_SJ_SK_NS1J_6fusion15FusionCallbacksIS1N_NS1U_17LinearCombinationISJ_fSJ_fLNS_15FloatRoundStyleE2EEES1O_S1T_JEEENS4_5SM1004TMEM4LOAD26SM100_TMEM_LOAD_32dp32b16xENS4_13SM90_TMA_LOADENS13_INS14_ILi1ELi4ELi3EEES17_NSU_INS5_IJS18_S1Q_EEENS5_IJS1Q_SD_EEEEEEENS4_39AutoVectorizingCopyWithAssumedAlignmentILi128EEENS4_14SM90_TMA_STOREES29_S2B_S2B_EEEvvEEEEvNT_6ParamsE,"aw",@nobits
	.sectionflags	@""
	.align	16
	.zero		1024


//--------------------- .nv.shared.reserved.0     --------------------------
	.section	.nv.shared.reserved.0,"aw",@nobits
	.weak		__nv_reservedSMEM_offset_0_alias
	.size		__nv_reservedSMEM_offset_0_alias, 0, 64
	.other		__nv_reservedSMEM_offset_0_alias,@"STO_CUDA_RESERVED_SHARED STV_DEFAULT"
__nv_reservedSMEM_offset_0_alias:
	.zero		0
.nv.shared.reserved.0:
	.zero		64
	.weak		__nv_reservedSMEM_tcgen05_partition
	.type		__nv_reservedSMEM_tcgen05_partition,@object
	.size		__nv_reservedSMEM_tcgen05_partition,(.L_0 - __nv_reservedSMEM_tcgen05_partition)
__nv_reservedSMEM_tcgen05_partition:
	.zero		32
.L_0:


//--------------------- .nv.global                --------------------------
	.section	.nv.global,"aw",@nobits
.nv.global:
	.type		_ZN40_INTERNAL_52a0898d_4_k_cu_4c8ceafc_366204cute1_E,@object
	.size		_ZN40_INTERNAL_52a0898d_4_k_cu_4c8ceafc_366204cute1_E,(_ZN40_INTERNAL_52a0898d_4_k_cu_4c8ceafc_366204cuda3std3__45__cpo6cbeginE - _ZN40_INTERNAL_52a0898d_4_k_cu_4c8ceafc_366204cute1_E)
_ZN40_INTERNAL_52a0898d_4_k_cu_4c8ceafc_366204cute1_E:
	.zero		1
	.type		_ZN40_INTERNAL_52a0898d_4_k_cu_4c8ceafc_366204cuda3std3__45__cpo6cbeginE,@object
	.size		_ZN40_INTERNAL_52a0898d_4_k_cu_4c8ceafc_366204cuda3std3__45__cpo6cbeginE,(_ZN40_INTERNAL_52a0898d_4_k_cu_4c8ceafc_366204cuda3std3__48in_placeE - _ZN40_INTERNAL_52a0898d_4_k_cu_4c8ceafc_366204cuda3std3__45__cpo6cbeginE)
_ZN40_INTERNAL_52a0898d_4_k_cu_4c8ceafc_366204cuda3std3__45__cpo6cbeginE:
	.zero		1
	.type		_ZN40_INTERNAL_52a0898d_4_k_cu_4c8ceafc_366204cuda3std3__48in_placeE,@object
	.size		_ZN40_INTERNAL_52a0898d_4_k_cu_4c8ceafc_366204cuda3std3__48in_placeE,(_ZN40_INTERNAL_52a0898d_4_k_cu_4c8ceafc_366204cuda3std6ranges3__45__cpo9iter_moveE - _ZN40_INTERNAL_52a0898d_4_k_cu_4c8ceafc_366204cuda3std3__48in_placeE)
_ZN40_INTERNAL_52a0898d_4_k_cu_4c8ceafc_366204cuda3std3__48in_placeE:
	.zero		1
	.type		_ZN40_INTERNAL_52a0898d_4_k_cu_4c8ceafc_366204cuda3std6ranges3__45__cpo9iter_moveE,@object
	.size		_ZN40_INTERNAL_52a0898d_4_k_cu_4c8ceafc_366204cuda3std6ranges3__45__cpo9iter_moveE,(_ZN40_INTERNAL_52a0898d_4_k_cu_4c8ceafc_366204cuda3std3__45__cpo5beginE - _ZN40_INTERNAL_52a0898d_4_k_cu_4c8ceafc_366204cuda3std6ranges3__45__cpo9iter_moveE)
_ZN40_INTERNAL_52a0898d_4_k_cu_4c8ceafc_366204cuda3std6ranges3__45__cpo9iter_moveE:
	.zero		1
	.type		_ZN40_INTERNAL_52a0898d_4_k_cu_4c8ceafc_366204cuda3std3__45__cpo5beginE,@object
	.size		_ZN40_INTERNAL_52a0898d_4_k_cu_4c8ceafc_366204cuda3std3__45__cpo5beginE,(_ZN40_INTERNAL_52a0898d_4_k_cu_4c8ceafc_366204cuda3std3__442_GLOBAL__N__52a0898d_4_k_cu_4c8ceafc_366206ignoreE - _ZN40_INTERNAL_52a0898d_4_k_cu_4c8ceafc_366204cuda3std3__45__cpo5beginE)
_ZN40_INTERNAL_52a0898d_4_k_cu_4c8ceafc_366204cuda3std3__45__cpo5beginE:
	.zero		1
	.type		_ZN40_INTERNAL_52a0898d_4_k_cu_4c8ceafc_366204cuda3std3__442_GLOBAL__N__52a0898d_4_k_cu_4c8ceafc_366206ignoreE,@object
	.size		_ZN40_INTERNAL_52a0898d_4_k_cu_4c8ceafc_366204cuda3std3__442_GLOBAL__N__52a0898d_4_k_cu_4c8ceafc_366206ignoreE,(_ZN40_INTERNAL_52a0898d_4_k_cu_4c8ceafc_366204cute7productE - _ZN40_INTERNAL_52a0898d_4_k_cu_4c8ceafc_366204cuda3std3__442_GLOBAL__N__52a0898d_4_k_cu_4c8ceafc_366206ignoreE)
_ZN40_INTERNAL_52a0898d_4_k_cu_4c8ceafc_366204cuda3std3__442_GLOBAL__N__52a0898d_4_k_cu_4c8ceafc_366206ignoreE:
	.zero		1
	.type		_ZN40_INTERNAL_52a0898d_4_k_cu_4c8ceafc_366204cute7productE,@object
	.size		_ZN40_INTERNAL_52a0898d_4_k_cu_4c8ceafc_366204cute7productE,(_ZN40_INTERNAL_52a0898d_4_k_cu_4c8ceafc_366204cuda3std3__45__cpo3endE - _ZN40_INTERNAL_52a0898d_4_k_cu_4c8ceafc_366204cute7productE)
_ZN40_INTERNAL_52a0898d_4_k_cu_4c8ceafc_366204cute7productE:
	.zero		1
	.type		_ZN40_INTERNAL_52a0898d_4_k_cu_4c8ceafc_366204cuda3std3__45__cpo3endE,@object
	.size		_ZN40_INTERNAL_52a0898d_4_k_cu_4c8ceafc_366204cuda3std3__45__cpo3endE,(_ZN40_INTERNAL_52a0898d_4_k_cu_4c8ceafc_366204cuda3std3__419piecewise_constructE - _ZN40_INTERNAL_52a0898d_4_k_cu_4c8ceafc_366204cuda3std3__45__cpo3endE)
_ZN40_INTERNAL_52a0898d_4_k_cu_4c8ceafc_366204cuda3std3__45__cpo3endE:
	.zero		1
	.type		_ZN40_INTERNAL_52a0898d_4_k_cu_4c8ceafc_366204cuda3std3__419piecewise_constructE,@object
	.size		_ZN40_INTERNAL_52a0898d_4_k_cu_4c8ceafc_366204cuda3std3__419piecewise_constructE,(_ZN40_INTERNAL_52a0898d_4_k_cu_4c8ceafc_366204cuda3std3__45__cpo4cendE - _ZN40_INTERNAL_52a0898d_4_k_cu_4c8ceafc_366204cuda3std3__419piecewise_constructE)
_ZN40_INTERNAL_52a0898d_4_k_cu_4c8ceafc_366204cuda3std3__419piecewise_constructE:
	.zero		1
	.type		_ZN40_INTERNAL_52a0898d_4_k_cu_4c8ceafc_366204cuda3std3__45__cpo4cendE,@object
	.size		_ZN40_INTERNAL_52a0898d_4_k_cu_4c8ceafc_366204cuda3std3__45__cpo4cendE,(_ZN40_INTERNAL_52a0898d_4_k_cu_4c8ceafc_366204cuda3std6ranges3__45__cpo4swapE - _ZN40_INTERNAL_52a0898d_4_k_cu_4c8ceafc_366204cuda3std3__45__cpo4cendE)
_ZN40_INTERNAL_52a0898d_4_k_cu_4c8ceafc_366204cuda3std3__45__cpo4cendE:
	.zero		1
	.type		_ZN40_INTERNAL_52a0898d_4_k_cu_4c8ceafc_366204cuda3std6ranges3__45__cpo4swapE,@object
	.size		_ZN40_INTERNAL_52a0898d_4_k_cu_4c8ceafc_366204cuda3std6ranges3__45__cpo4swapE,(.L_10 - _ZN40_INTERNAL_52a0898d_4_k_cu_4c8ceafc_366204cuda3std6ranges3__45__cpo4swapE)
_ZN40_INTERNAL_52a0898d_4_k_cu_4c8ceafc_366204cuda3std6ranges3__45__cpo4swapE:
	.zero		1
.L_10:


//--------------------- .nv.constant0._ZN7cutlass13device_kernelINS_4gemm6kernel13GemmUniversalIN4cute5tupleIJiiiiEEENS1_10collective13CollectiveMmaINS1_35MainloopSm100TmaUmmaWarpSpecializedILi7ELi2ELi4ENS5_IJNS4_1CILi4EEENSA_ILi2EEENSA_ILi1EEEEEEEENS5_IJNSA_ILi128EEESG_NSA_ILi64EEEEEENS_6half_tENS5_IJlSD_lEEESJ_NS5_IJSD_llEEENS4_8TiledMMAINS4_8MMA_AtomIJNS4_26SM100_MMA_F16BF16_2x1SM_SSISJ_SJ_fLi128ELi128ELNS4_4UMMA5MajorE0ELSQ_1ELNSP_7ScaleInE0ELSR_0EEEEEENS4_6LayoutINS5_IJSD_SD_SD_EEENS5_IJNSA_ILi0EEESW_SW_EEEEENS5_IJNS4_10UnderscoreESZ_SZ_EEEEENS4_28SM100_TMA_2SM_LOAD_MULTICASTENS4_14ComposedLayoutINS4_7SwizzleILi3ELi4ELi3EEENS4_18smem_ptr_flag_bitsILi16EEENSU_INS5_IJNSA_ILi8EEESH_EEENS5_IJSH_SD_EEEEEEEvNS4_8identityES12_NS13_IS15_S17_NSU_INS5_IJSH_S18_EEENS5_IJSD_SH_EEEEEEEvS1D_EENS_8epilogue10collective18CollectiveEpilogueINS1J_23Sm100TmaWarpSpecializedILi4ELi2ELi16ELb1ELb0EEEJNS5_IJSH_SG_SH_EEENS5_IJNSU_ISH_SD_EENSU_INS5_IJNSA_ILi16EEESC_EEES1F_EEEEESJ_SK_SJ_SK_NS1J_6fusion15FusionCallbacksIS1N_NS1U_17LinearCombinationISJ_fSJ_fLNS_15FloatRoundStyleE2EEES1O_S1T_JEEENS4_5SM1004TMEM4LOAD26SM100_TMEM_LOAD_32dp32b16xENS4_13SM90_TMA_LOADENS13_INS14_ILi1ELi4ELi3EEES17_NSU_INS5_IJS18_S1Q_EEENS5_IJS1Q_SD_EEEEEEENS4_39AutoVectorizingCopyWithAssumedAlignmentILi128EEENS4_14SM90_TMA_STOREES29_S2B_S2B_EEEvvEEEEvNT_6ParamsE --------------------------
	.section	.nv.constant0._ZN7cutlass13device_kernelINS_4gemm6kernel13GemmUniversalIN4cute5tupleIJiiiiEEENS1_10collective13CollectiveMmaINS1_35MainloopSm100TmaUmmaWarpSpecializedILi7ELi2ELi4ENS5_IJNS4_1CILi4EEENSA_ILi2EEENSA_ILi1EEEEEEEENS5_IJNSA_ILi128EEESG_NSA_ILi64EEEEEENS_6half_tENS5_IJlSD_lEEESJ_NS5_IJSD_llEEENS4_8TiledMMAINS4_8MMA_AtomIJNS4_26SM100_MMA_F16BF16_2x1SM_SSISJ_SJ_fLi128ELi128ELNS4_4UMMA5MajorE0ELSQ_1ELNSP_7ScaleInE0ELSR_0EEEEEENS4_6LayoutINS5_IJSD_SD_SD_EEENS5_IJNSA_ILi0EEESW_SW_EEEEENS5_IJNS4_10UnderscoreESZ_SZ_EEEEENS4_28SM100_TMA_2SM_LOAD_MULTICASTENS4_14ComposedLayoutINS4_7SwizzleILi3ELi4ELi3EEENS4_18smem_ptr_flag_bitsILi16EEENSU_INS5_IJNSA_ILi8EEESH_EEENS5_IJSH_SD_EEEEEEEvNS4_8identityES12_NS13_IS15_S17_NSU_INS5_IJSH_S18_EEENS5_IJSD_SH_EEEEEEEvS1D_EENS_8epilogue10collective18CollectiveEpilogueINS1J_23Sm100TmaWarpSpecializedILi4ELi2ELi16ELb1ELb0EEEJNS5_IJSH_SG_SH_EEENS5_IJNSU_ISH_SD_EENSU_INS5_IJNSA_ILi16EEESC_EEES1F_EEEEESJ_SK_SJ_SK_NS1J_6fusion15FusionCallbacksIS1N_NS1U_17LinearCombinationISJ_fSJ_fLNS_15FloatRoundStyleE2EEES1O_S1T_JEEENS4_5SM1004TMEM4LOAD26SM100_TMEM_LOAD_32dp32b16xENS4_13SM90_TMA_LOADENS13_INS14_ILi1ELi4ELi3EEES17_NSU_INS5_IJS18_S1Q_EEENS5_IJS1Q_SD_EEEEEEENS4_39AutoVectorizingCopyWithAssumedAlignmentILi128EEENS4_14SM90_TMA_STOREES29_S2B_S2B_EEEvvEEEEvNT_6ParamsE,"a",@progbits
	.sectionflags	@""
	.align	4
.nv.constant0._ZN7cutlass13device_kernelINS_4gemm6kernel13GemmUniversalIN4cute5tupleIJiiiiEEENS1_10collective13CollectiveMmaINS1_35MainloopSm100TmaUmmaWarpSpecializedILi7ELi2ELi4ENS5_IJNS4_1CILi4EEENSA_ILi2EEENSA_ILi1EEEEEEEENS5_IJNSA_ILi128EEESG_NSA_ILi64EEEEEENS_6half_tENS5_IJlSD_lEEESJ_NS5_IJSD_llEEENS4_8TiledMMAINS4_8MMA_AtomIJNS4_26SM100_MMA_F16BF16_2x1SM_SSISJ_SJ_fLi128ELi128ELNS4_4UMMA5MajorE0ELSQ_1ELNSP_7ScaleInE0ELSR_0EEEEEENS4_6LayoutINS5_IJSD_SD_SD_EEENS5_IJNSA_ILi0EEESW_SW_EEEEENS5_IJNS4_10UnderscoreESZ_SZ_EEEEENS4_28SM100_TMA_2SM_LOAD_MULTICASTENS4_14ComposedLayoutINS4_7SwizzleILi3ELi4ELi3EEENS4_18smem_ptr_flag_bitsILi16EEENSU_INS5_IJNSA_ILi8EEESH_EEENS5_IJSH_SD_EEEEEEEvNS4_8identityES12_NS13_IS15_S17_NSU_INS5_IJSH_S18_EEENS5_IJSD_SH_EEEEEEEvS1D_EENS_8epilogue10collective18CollectiveEpilogueINS1J_23Sm100TmaWarpSpecializedILi4ELi2ELi16ELb1ELb0EEEJNS5_IJSH_SG_SH_EEENS5_IJNSU_ISH_SD_EENSU_INS5_IJNSA_ILi16EEESC_EEES1F_EEEEESJ_SK_SJ_SK_NS1J_6fusion15FusionCallbacksIS1N_NS1U_17LinearCombinationISJ_fSJ_fLNS_15FloatRoundStyleE2EEES1O_S1T_JEEENS4_5SM1004TMEM4LOAD26SM100_TMEM_LOAD_32dp32b16xENS4_13SM90_TMA_LOADENS13_INS14_ILi1ELi4ELi3EEES17_NSU_INS5_IJS18_S1Q_EEENS5_IJS1Q_SD_EEEEEEENS4_39AutoVectorizingCopyWithAssumedAlignmentILi128EEENS4_14SM90_TMA_STOREES29_S2B_S2B_EEEvvEEEEvNT_6ParamsE:
	.zero		2944


//--------------------- SYMBOLS --------------------------

	.type		.nv.reservedSmem.offset0,@object
	.size		.nv.reservedSmem.offset0,0x4
	.type		.nv.reservedSmem.cap,@object
	.size		.nv.reservedSmem.cap,0x4
	.type		__assertfail,@function
